//
// Generated by NVIDIA NVVM Compiler
//
// Compiler Build ID: CL-36424714
// Cuda compilation tools, release 13.0, V13.0.88
// Based on NVVM 20.0.0
//

.version 9.0
.target sm_100
.address_size 64

	// .globl	_Z18compute_JtR_KernelPKfS0_Pfii

.visible .entry _Z18compute_JtR_KernelPKfS0_Pfii(
	.param .u64 .ptr .align 1 _Z18compute_JtR_KernelPKfS0_Pfii_param_0,
	.param .u64 .ptr .align 1 _Z18compute_JtR_KernelPKfS0_Pfii_param_1,
	.param .u64 .ptr .align 1 _Z18compute_JtR_KernelPKfS0_Pfii_param_2,
	.param .u32 _Z18compute_JtR_KernelPKfS0_Pfii_param_3,
	.param .u32 _Z18compute_JtR_KernelPKfS0_Pfii_param_4
)
{
	.reg .pred 	%p<4>;
	.reg .b32 	%r<15>;
	.reg .b32 	%f<5>;
	.reg .b64 	%rd<13>;

	ld.param.u64 	%rd1, [_Z18compute_JtR_KernelPKfS0_Pfii_param_0];
	ld.param.u64 	%rd2, [_Z18compute_JtR_KernelPKfS0_Pfii_param_1];
	ld.param.u64 	%rd3, [_Z18compute_JtR_KernelPKfS0_Pfii_param_2];
	ld.param.u32 	%r4, [_Z18compute_JtR_KernelPKfS0_Pfii_param_3];
	ld.param.u32 	%r6, [_Z18compute_JtR_KernelPKfS0_Pfii_param_4];
	mov.u32 	%r7, %tid.x;
	mov.u32 	%r8, %ctaid.x;
	mov.u32 	%r9, %ntid.x;
	mad.lo.s32 	%r1, %r8, %r9, %r7;
	mov.u32 	%r10, %tid.y;
	mov.u32 	%r11, %ctaid.y;
	mov.u32 	%r12, %ntid.y;
	mad.lo.s32 	%r13, %r11, %r12, %r10;
	mul.lo.s32 	%r3, %r6, %r13;
	setp.ge.s32 	%p1, %r1, %r6;
	setp.ge.s32 	%p2, %r13, %r4;
	or.pred  	%p3, %p1, %p2;
	@%p3 bra 	$L__BB0_2;
	cvta.to.global.u64 	%rd4, %rd1;
	cvta.to.global.u64 	%rd5, %rd2;
	cvta.to.global.u64 	%rd6, %rd3;
	mul.wide.s32 	%rd7, %r1, 4;
	add.s64 	%rd8, %rd6, %rd7;
	add.s32 	%r14, %r3, %r1;
	mul.wide.s32 	%rd9, %r14, 4;
	add.s64 	%rd10, %rd4, %rd9;
	ld.global.f32 	%f1, [%rd10];
	mul.wide.u32 	%rd11, %r13, 4;
	add.s64 	%rd12, %rd5, %rd11;
	ld.global.f32 	%f2, [%rd12];
	mul.f32 	%f3, %f1, %f2;
	atom.global.add.f32 	%f4, [%rd8], %f3;
$L__BB0_2:
	ret;

}
	// .globl	_Z18compute_JTJ_KernelPKfPfS0_ib
.visible .entry _Z18compute_JTJ_KernelPKfPfS0_ib(
	.param .u64 .ptr .align 1 _Z18compute_JTJ_KernelPKfPfS0_ib_param_0,
	.param .u64 .ptr .align 1 _Z18compute_JTJ_KernelPKfPfS0_ib_param_1,
	.param .u64 .ptr .align 1 _Z18compute_JTJ_KernelPKfPfS0_ib_param_2,
	.param .u32 _Z18compute_JTJ_KernelPKfPfS0_ib_param_3,
	.param .u8 _Z18compute_JTJ_KernelPKfPfS0_ib_param_4
)
{
	.reg .pred 	%p<21>;
	.reg .b16 	%rs<2>;
	.reg .b32 	%r<85>;
	.reg .b32 	%f<161>;
	.reg .b64 	%rd<87>;

	ld.param.u64 	%rd8, [_Z18compute_JTJ_KernelPKfPfS0_ib_param_0];
	ld.param.u64 	%rd7, [_Z18compute_JTJ_KernelPKfPfS0_ib_param_1];
	ld.param.u64 	%rd9, [_Z18compute_JTJ_KernelPKfPfS0_ib_param_2];
	ld.param.u32 	%r29, [_Z18compute_JTJ_KernelPKfPfS0_ib_param_3];
	ld.param.s8 	%rs1, [_Z18compute_JTJ_KernelPKfPfS0_ib_param_4];
	cvta.to.global.u64 	%rd1, %rd9;
	cvta.to.global.u64 	%rd2, %rd8;
	mov.u32 	%r30, %ctaid.x;
	mov.u32 	%r31, %ntid.x;
	mov.u32 	%r32, %tid.x;
	mad.lo.s32 	%r1, %r30, %r31, %r32;
	mov.u32 	%r33, %ctaid.y;
	mov.u32 	%r34, %ntid.y;
	mov.u32 	%r35, %tid.y;
	mad.lo.s32 	%r36, %r33, %r34, %r35;
	setp.gt.s32 	%p1, %r1, 5;
	setp.ge.s32 	%p2, %r36, %r29;
	or.pred  	%p3, %p1, %p2;
	@%p3 bra 	$L__BB1_25;
	setp.ne.s16 	%p4, %rs1, 0;
	@%p4 bra 	$L__BB1_13;
	and.b32  	%r3, %r29, 7;
	setp.lt.u32 	%p13, %r29, 8;
	mov.f32 	%f160, 0f00000000;
	mov.b32 	%r79, 0;
	@%p13 bra 	$L__BB1_5;
	and.b32  	%r79, %r29, 2147483640;
	neg.s32 	%r77, %r79;
	add.s64 	%rd3, %rd2, 96;
	mul.wide.u32 	%rd56, %r36, 4;
	add.s64 	%rd86, %rd3, %rd56;
	mov.f32 	%f160, 0f00000000;
	mov.u32 	%r75, %r1;
	mov.u32 	%r76, %r36;
$L__BB1_4:
	.pragma "nounroll";
	mul.wide.s32 	%rd57, %r75, 4;
	add.s64 	%rd58, %rd3, %rd57;
	mul.wide.u32 	%rd59, %r76, 4;
	add.s64 	%rd60, %rd2, %rd59;
	ld.global.f32 	%f103, [%rd60];
	ld.global.f32 	%f104, [%rd58+-96];
	fma.rn.f32 	%f105, %f103, %f104, %f160;
	ld.global.f32 	%f106, [%rd86+-72];
	ld.global.f32 	%f107, [%rd58+-72];
	fma.rn.f32 	%f108, %f106, %f107, %f105;
	ld.global.f32 	%f109, [%rd86+-48];
	ld.global.f32 	%f110, [%rd58+-48];
	fma.rn.f32 	%f111, %f109, %f110, %f108;
	ld.global.f32 	%f112, [%rd86+-24];
	ld.global.f32 	%f113, [%rd58+-24];
	fma.rn.f32 	%f114, %f112, %f113, %f111;
	ld.global.f32 	%f115, [%rd86];
	ld.global.f32 	%f116, [%rd58];
	fma.rn.f32 	%f117, %f115, %f116, %f114;
	ld.global.f32 	%f118, [%rd86+24];
	ld.global.f32 	%f119, [%rd58+24];
	fma.rn.f32 	%f120, %f118, %f119, %f117;
	ld.global.f32 	%f121, [%rd86+48];
	ld.global.f32 	%f122, [%rd58+48];
	fma.rn.f32 	%f123, %f121, %f122, %f120;
	ld.global.f32 	%f124, [%rd86+72];
	ld.global.f32 	%f125, [%rd58+72];
	fma.rn.f32 	%f160, %f124, %f125, %f123;
	add.s32 	%r77, %r77, 8;
	add.s32 	%r76, %r76, 48;
	add.s32 	%r75, %r75, 48;
	add.s64 	%rd86, %rd86, 192;
	setp.ne.s32 	%p14, %r77, 0;
	@%p14 bra 	$L__BB1_4;
$L__BB1_5:
	setp.eq.s32 	%p15, %r3, 0;
	@%p15 bra 	$L__BB1_24;
	and.b32  	%r13, %r29, 3;
	setp.lt.u32 	%p16, %r3, 4;
	@%p16 bra 	$L__BB1_8;
	mul.lo.s32 	%r64, %r79, 6;
	add.s32 	%r65, %r64, %r36;
	mul.wide.u32 	%rd61, %r65, 4;
	add.s64 	%rd62, %rd2, %rd61;
	ld.global.f32 	%f127, [%rd62];
	add.s32 	%r66, %r64, %r1;
	mul.wide.s32 	%rd63, %r66, 4;
	add.s64 	%rd64, %rd2, %rd63;
	ld.global.f32 	%f128, [%rd64];
	fma.rn.f32 	%f129, %f127, %f128, %f160;
	cvt.u64.u32 	%rd65, %r36;
	cvt.u64.u32 	%rd66, %r64;
	add.s64 	%rd67, %rd66, %rd65;
	shl.b64 	%rd68, %rd67, 2;
	add.s64 	%rd69, %rd2, %rd68;
	ld.global.f32 	%f130, [%rd69+24];
	ld.global.f32 	%f131, [%rd64+24];
	fma.rn.f32 	%f132, %f130, %f131, %f129;
	ld.global.f32 	%f133, [%rd69+48];
	ld.global.f32 	%f134, [%rd64+48];
	fma.rn.f32 	%f135, %f133, %f134, %f132;
	ld.global.f32 	%f136, [%rd69+72];
	ld.global.f32 	%f137, [%rd64+72];
	fma.rn.f32 	%f160, %f136, %f137, %f135;
	add.s32 	%r79, %r79, 4;
$L__BB1_8:
	setp.eq.s32 	%p17, %r13, 0;
	@%p17 bra 	$L__BB1_24;
	setp.eq.s32 	%p18, %r13, 1;
	@%p18 bra 	$L__BB1_11;
	mul.lo.s32 	%r67, %r79, 6;
	add.s32 	%r68, %r67, %r36;
	mul.wide.u32 	%rd70, %r68, 4;
	add.s64 	%rd71, %rd2, %rd70;
	ld.global.f32 	%f139, [%rd71];
	add.s32 	%r69, %r67, %r1;
	mul.wide.s32 	%rd72, %r69, 4;
	add.s64 	%rd73, %rd2, %rd72;
	ld.global.f32 	%f140, [%rd73];
	fma.rn.f32 	%f141, %f139, %f140, %f160;
	cvt.u64.u32 	%rd74, %r36;
	cvt.u64.u32 	%rd75, %r67;
	add.s64 	%rd76, %rd75, %rd74;
	shl.b64 	%rd77, %rd76, 2;
	add.s64 	%rd78, %rd2, %rd77;
	ld.global.f32 	%f142, [%rd78+24];
	ld.global.f32 	%f143, [%rd73+24];
	fma.rn.f32 	%f160, %f142, %f143, %f141;
	add.s32 	%r79, %r79, 2;
$L__BB1_11:
	and.b32  	%r70, %r29, 1;
	setp.eq.b32 	%p19, %r70, 1;
	not.pred 	%p20, %p19;
	@%p20 bra 	$L__BB1_24;
	mul.lo.s32 	%r71, %r79, 6;
	add.s32 	%r72, %r71, %r36;
	mul.wide.u32 	%rd79, %r72, 4;
	add.s64 	%rd80, %rd2, %rd79;
	ld.global.f32 	%f144, [%rd80];
	add.s32 	%r73, %r71, %r1;
	mul.wide.s32 	%rd81, %r73, 4;
	add.s64 	%rd82, %rd2, %rd81;
	ld.global.f32 	%f145, [%rd82];
	fma.rn.f32 	%f160, %f144, %f145, %f160;
	bra.uni 	$L__BB1_24;
$L__BB1_13:
	and.b32  	%r18, %r29, 7;
	setp.lt.u32 	%p5, %r29, 8;
	mov.f32 	%f160, 0f00000000;
	mov.b32 	%r83, 0;
	@%p5 bra 	$L__BB1_16;
	and.b32  	%r83, %r29, 2147483640;
	mov.f32 	%f160, 0f00000000;
	mov.b32 	%r81, 0;
$L__BB1_15:
	.pragma "nounroll";
	mul.lo.s32 	%r39, %r81, 6;
	add.s32 	%r40, %r39, %r36;
	mul.wide.u32 	%rd10, %r40, 4;
	add.s64 	%rd11, %rd2, %rd10;
	ld.global.f32 	%f27, [%rd11];
	add.s32 	%r41, %r39, %r1;
	mul.wide.s32 	%rd12, %r41, 4;
	add.s64 	%rd13, %rd2, %rd12;
	ld.global.f32 	%f28, [%rd13];
	mul.f32 	%f29, %f27, %f28;
	mul.wide.u32 	%rd14, %r81, 4;
	add.s64 	%rd15, %rd1, %rd14;
	ld.global.f32 	%f30, [%rd15];
	fma.rn.f32 	%f31, %f29, %f30, %f160;
	add.s32 	%r42, %r40, 6;
	mul.wide.u32 	%rd16, %r42, 4;
	add.s64 	%rd17, %rd2, %rd16;
	ld.global.f32 	%f32, [%rd17];
	ld.global.f32 	%f33, [%rd13+24];
	mul.f32 	%f34, %f32, %f33;
	ld.global.f32 	%f35, [%rd15+4];
	fma.rn.f32 	%f36, %f34, %f35, %f31;
	add.s32 	%r43, %r40, 12;
	mul.wide.u32 	%rd18, %r43, 4;
	add.s64 	%rd19, %rd2, %rd18;
	ld.global.f32 	%f37, [%rd19];
	ld.global.f32 	%f38, [%rd13+48];
	mul.f32 	%f39, %f37, %f38;
	ld.global.f32 	%f40, [%rd15+8];
	fma.rn.f32 	%f41, %f39, %f40, %f36;
	add.s32 	%r44, %r40, 18;
	mul.wide.u32 	%rd20, %r44, 4;
	add.s64 	%rd21, %rd2, %rd20;
	ld.global.f32 	%f42, [%rd21];
	ld.global.f32 	%f43, [%rd13+72];
	mul.f32 	%f44, %f42, %f43;
	ld.global.f32 	%f45, [%rd15+12];
	fma.rn.f32 	%f46, %f44, %f45, %f41;
	add.s32 	%r45, %r40, 24;
	mul.wide.u32 	%rd22, %r45, 4;
	add.s64 	%rd23, %rd2, %rd22;
	ld.global.f32 	%f47, [%rd23];
	ld.global.f32 	%f48, [%rd13+96];
	mul.f32 	%f49, %f47, %f48;
	ld.global.f32 	%f50, [%rd15+16];
	fma.rn.f32 	%f51, %f49, %f50, %f46;
	add.s32 	%r46, %r40, 30;
	mul.wide.u32 	%rd24, %r46, 4;
	add.s64 	%rd25, %rd2, %rd24;
	ld.global.f32 	%f52, [%rd25];
	ld.global.f32 	%f53, [%rd13+120];
	mul.f32 	%f54, %f52, %f53;
	ld.global.f32 	%f55, [%rd15+20];
	fma.rn.f32 	%f56, %f54, %f55, %f51;
	add.s32 	%r47, %r40, 36;
	mul.wide.u32 	%rd26, %r47, 4;
	add.s64 	%rd27, %rd2, %rd26;
	ld.global.f32 	%f57, [%rd27];
	ld.global.f32 	%f58, [%rd13+144];
	mul.f32 	%f59, %f57, %f58;
	ld.global.f32 	%f60, [%rd15+24];
	fma.rn.f32 	%f61, %f59, %f60, %f56;
	add.s32 	%r48, %r40, 42;
	mul.wide.u32 	%rd28, %r48, 4;
	add.s64 	%rd29, %rd2, %rd28;
	ld.global.f32 	%f62, [%rd29];
	ld.global.f32 	%f63, [%rd13+168];
	mul.f32 	%f64, %f62, %f63;
	ld.global.f32 	%f65, [%rd15+28];
	fma.rn.f32 	%f160, %f64, %f65, %f61;
	add.s32 	%r81, %r81, 8;
	setp.ne.s32 	%p6, %r81, %r83;
	@%p6 bra 	$L__BB1_15;
$L__BB1_16:
	setp.eq.s32 	%p7, %r18, 0;
	@%p7 bra 	$L__BB1_24;
	and.b32  	%r23, %r29, 3;
	setp.lt.u32 	%p8, %r18, 4;
	@%p8 bra 	$L__BB1_19;
	mul.lo.s32 	%r49, %r83, 6;
	add.s32 	%r50, %r49, %r36;
	mul.wide.u32 	%rd30, %r50, 4;
	add.s64 	%rd31, %rd2, %rd30;
	ld.global.f32 	%f67, [%rd31];
	add.s32 	%r51, %r49, %r1;
	mul.wide.s32 	%rd32, %r51, 4;
	add.s64 	%rd33, %rd2, %rd32;
	ld.global.f32 	%f68, [%rd33];
	mul.f32 	%f69, %f67, %f68;
	mul.wide.u32 	%rd34, %r83, 4;
	add.s64 	%rd35, %rd1, %rd34;
	ld.global.f32 	%f70, [%rd35];
	fma.rn.f32 	%f71, %f69, %f70, %f160;
	add.s32 	%r52, %r50, 6;
	mul.wide.u32 	%rd36, %r52, 4;
	add.s64 	%rd37, %rd2, %rd36;
	ld.global.f32 	%f72, [%rd37];
	ld.global.f32 	%f73, [%rd33+24];
	mul.f32 	%f74, %f72, %f73;
	ld.global.f32 	%f75, [%rd35+4];
	fma.rn.f32 	%f76, %f74, %f75, %f71;
	add.s32 	%r53, %r50, 12;
	mul.wide.u32 	%rd38, %r53, 4;
	add.s64 	%rd39, %rd2, %rd38;
	ld.global.f32 	%f77, [%rd39];
	ld.global.f32 	%f78, [%rd33+48];
	mul.f32 	%f79, %f77, %f78;
	ld.global.f32 	%f80, [%rd35+8];
	fma.rn.f32 	%f81, %f79, %f80, %f76;
	add.s32 	%r54, %r50, 18;
	mul.wide.u32 	%rd40, %r54, 4;
	add.s64 	%rd41, %rd2, %rd40;
	ld.global.f32 	%f82, [%rd41];
	ld.global.f32 	%f83, [%rd33+72];
	mul.f32 	%f84, %f82, %f83;
	ld.global.f32 	%f85, [%rd35+12];
	fma.rn.f32 	%f160, %f84, %f85, %f81;
	add.s32 	%r83, %r83, 4;
$L__BB1_19:
	setp.eq.s32 	%p9, %r23, 0;
	@%p9 bra 	$L__BB1_24;
	setp.eq.s32 	%p10, %r23, 1;
	@%p10 bra 	$L__BB1_22;
	mul.lo.s32 	%r55, %r83, 6;
	add.s32 	%r56, %r55, %r36;
	mul.wide.u32 	%rd42, %r56, 4;
	add.s64 	%rd43, %rd2, %rd42;
	ld.global.f32 	%f87, [%rd43];
	add.s32 	%r57, %r55, %r1;
	mul.wide.s32 	%rd44, %r57, 4;
	add.s64 	%rd45, %rd2, %rd44;
	ld.global.f32 	%f88, [%rd45];
	mul.f32 	%f89, %f87, %f88;
	mul.wide.u32 	%rd46, %r83, 4;
	add.s64 	%rd47, %rd1, %rd46;
	ld.global.f32 	%f90, [%rd47];
	fma.rn.f32 	%f91, %f89, %f90, %f160;
	add.s32 	%r58, %r56, 6;
	mul.wide.u32 	%rd48, %r58, 4;
	add.s64 	%rd49, %rd2, %rd48;
	ld.global.f32 	%f92, [%rd49];
	ld.global.f32 	%f93, [%rd45+24];
	mul.f32 	%f94, %f92, %f93;
	ld.global.f32 	%f95, [%rd47+4];
	fma.rn.f32 	%f160, %f94, %f95, %f91;
	add.s32 	%r83, %r83, 2;
$L__BB1_22:
	and.b32  	%r59, %r29, 1;
	setp.eq.b32 	%p11, %r59, 1;
	not.pred 	%p12, %p11;
	@%p12 bra 	$L__BB1_24;
	mul.lo.s32 	%r60, %r83, 6;
	add.s32 	%r61, %r60, %r36;
	mul.wide.u32 	%rd50, %r61, 4;
	add.s64 	%rd51, %rd2, %rd50;
	ld.global.f32 	%f96, [%rd51];
	add.s32 	%r62, %r60, %r1;
	mul.wide.s32 	%rd52, %r62, 4;
	add.s64 	%rd53, %rd2, %rd52;
	ld.global.f32 	%f97, [%rd53];
	mul.f32 	%f98, %f96, %f97;
	mul.wide.u32 	%rd54, %r83, 4;
	add.s64 	%rd55, %rd1, %rd54;
	ld.global.f32 	%f99, [%rd55];
	fma.rn.f32 	%f160, %f98, %f99, %f160;
$L__BB1_24:
	mad.lo.s32 	%r74, %r36, 6, %r1;
	cvta.to.global.u64 	%rd83, %rd7;
	mul.wide.s32 	%rd84, %r74, 4;
	add.s64 	%rd85, %rd83, %rd84;
	st.global.f32 	[%rd85], %f160;
$L__BB1_25:
	ret;

}
	// .globl	_Z25getSquaredResidualsKernelPKfPfS1_i
.visible .entry _Z25getSquaredResidualsKernelPKfPfS1_i(
	.param .u64 .ptr .align 1 _Z25getSquaredResidualsKernelPKfPfS1_i_param_0,
	.param .u64 .ptr .align 1 _Z25getSquaredResidualsKernelPKfPfS1_i_param_1,
	.param .u64 .ptr .align 1 _Z25getSquaredResidualsKernelPKfPfS1_i_param_2,
	.param .u32 _Z25getSquaredResidualsKernelPKfPfS1_i_param_3
)
{
	.reg .pred 	%p<3>;
	.reg .b32 	%r<6>;
	.reg .b32 	%f<5>;
	.reg .b64 	%rd<11>;

	ld.param.u64 	%rd1, [_Z25getSquaredResidualsKernelPKfPfS1_i_param_0];
	ld.param.u64 	%rd2, [_Z25getSquaredResidualsKernelPKfPfS1_i_param_1];
	ld.param.u64 	%rd3, [_Z25getSquaredResidualsKernelPKfPfS1_i_param_2];
	ld.param.u32 	%r2, [_Z25getSquaredResidualsKernelPKfPfS1_i_param_3];
	mov.u32 	%r3, %tid.x;
	mov.u32 	%r4, %ntid.x;
	mov.u32 	%r5, %ctaid.x;
	mad.lo.s32 	%r1, %r4, %r5, %r3;
	setp.ge.s32 	%p1, %r1, %r2;
	@%p1 bra 	$L__BB2_2;
	cvta.to.global.u64 	%rd4, %rd1;
	cvta.to.global.u64 	%rd5, %rd2;
	cvta.to.global.u64 	%rd6, %rd3;
	mul.wide.s32 	%rd7, %r1, 4;
	add.s64 	%rd8, %rd4, %rd7;
	ld.global.f32 	%f1, [%rd8];
	mul.f32 	%f2, %f1, %f1;
	add.s64 	%rd9, %rd5, %rd7;
	st.global.f32 	[%rd9], %f2;
	ld.global.f32 	%f3, [%rd8];
	setp.neu.f32 	%p2, %f3, 0f00000000;
	selp.f32 	%f4, 0f3F800000, 0f00000000, %p2;
	add.s64 	%rd10, %rd6, %rd7;
	st.global.f32 	[%rd10], %f4;
$L__BB2_2:
	ret;

}
	// .globl	_Z21computeGradientKernelPKfPfiii
.visible .entry _Z21computeGradientKernelPKfPfiii(
	.param .u64 .ptr .align 1 _Z21computeGradientKernelPKfPfiii_param_0,
	.param .u64 .ptr .align 1 _Z21computeGradientKernelPKfPfiii_param_1,
	.param .u32 _Z21computeGradientKernelPKfPfiii_param_2,
	.param .u32 _Z21computeGradientKernelPKfPfiii_param_3,
	.param .u32 _Z21computeGradientKernelPKfPfiii_param_4
)
{
	.reg .pred 	%p<11>;
	.reg .b32 	%r<29>;
	.reg .b32 	%f<11>;
	.reg .b64 	%rd<16>;

	ld.param.u64 	%rd3, [_Z21computeGradientKernelPKfPfiii_param_0];
	ld.param.u64 	%rd2, [_Z21computeGradientKernelPKfPfiii_param_1];
	ld.param.u32 	%r5, [_Z21computeGradientKernelPKfPfiii_param_2];
	ld.param.u32 	%r6, [_Z21computeGradientKernelPKfPfiii_param_3];
	ld.param.u32 	%r7, [_Z21computeGradientKernelPKfPfiii_param_4];
	cvta.to.global.u64 	%rd1, %rd3;
	mov.u32 	%r9, %tid.x;
	mov.u32 	%r10, %ntid.x;
	mov.u32 	%r11, %ctaid.x;
	mad.lo.s32 	%r12, %r10, %r11, %r9;
	mov.u32 	%r13, %tid.y;
	mov.u32 	%r14, %ntid.y;
	mov.u32 	%r15, %ctaid.y;
	mad.lo.s32 	%r16, %r14, %r15, %r13;
	setp.eq.s32 	%p1, %r5, 1;
	setp.ne.s32 	%p2, %r5, 1;
	selp.u32 	%r17, 1, 0, %p2;
	selp.u32 	%r18, 1, 0, %p1;
	selp.s32 	%r19, -1, 0, %p1;
	add.s32 	%r20, %r7, %r19;
	selp.s32 	%r21, -1, 0, %p2;
	add.s32 	%r22, %r6, %r21;
	setp.lt.s32 	%p3, %r12, %r17;
	setp.ge.s32 	%p4, %r12, %r22;
	or.pred  	%p5, %p3, %p4;
	setp.lt.u32 	%p6, %r16, %r18;
	or.pred  	%p7, %p5, %p6;
	setp.ge.s32 	%p8, %r16, %r20;
	or.pred  	%p9, %p7, %p8;
	@%p9 bra 	$L__BB3_5;
	setp.ne.s32 	%p10, %r5, 1;
	@%p10 bra 	$L__BB3_3;
	add.s32 	%r24, %r16, -1;
	mad.lo.s32 	%r25, %r6, %r24, %r12;
	mul.wide.s32 	%rd9, %r25, 4;
	add.s64 	%rd10, %rd1, %rd9;
	ld.global.f32 	%f9, [%rd10];
	shl.b32 	%r26, %r6, 1;
	add.s32 	%r27, %r25, %r26;
	mul.wide.s32 	%rd11, %r27, 4;
	add.s64 	%rd12, %rd1, %rd11;
	ld.global.f32 	%f10, [%rd12];
	bra.uni 	$L__BB3_4;
$L__BB3_3:
	mul.lo.s32 	%r23, %r6, %r16;
	cvt.s64.s32 	%rd4, %r23;
	cvt.s64.s32 	%rd5, %r12;
	add.s64 	%rd6, %rd5, %rd4;
	shl.b64 	%rd7, %rd6, 2;
	add.s64 	%rd8, %rd1, %rd7;
	ld.global.f32 	%f9, [%rd8+-4];
	ld.global.f32 	%f10, [%rd8+4];
$L__BB3_4:
	sub.f32 	%f7, %f10, %f9;
	mul.f32 	%f8, %f7, 0f3F000000;
	mad.lo.s32 	%r28, %r6, %r16, %r12;
	cvta.to.global.u64 	%rd13, %rd2;
	mul.wide.s32 	%rd14, %r28, 4;
	add.s64 	%rd15, %rd13, %rd14;
	st.global.f32 	[%rd15], %f8;
$L__BB3_5:
	ret;

}
	// .globl	_Z26computeWeightsKernel_HuberPKfPfif
.visible .entry _Z26computeWeightsKernel_HuberPKfPfif(
	.param .u64 .ptr .align 1 _Z26computeWeightsKernel_HuberPKfPfif_param_0,
	.param .u64 .ptr .align 1 _Z26computeWeightsKernel_HuberPKfPfif_param_1,
	.param .u32 _Z26computeWeightsKernel_HuberPKfPfif_param_2,
	.param .f32 _Z26computeWeightsKernel_HuberPKfPfif_param_3
)
{
	.reg .pred 	%p<3>;
	.reg .b32 	%r<7>;
	.reg .b32 	%f<5>;
	.reg .b64 	%rd<11>;

	ld.param.u64 	%rd2, [_Z26computeWeightsKernel_HuberPKfPfif_param_0];
	ld.param.u64 	%rd3, [_Z26computeWeightsKernel_HuberPKfPfif_param_1];
	ld.param.u32 	%r2, [_Z26computeWeightsKernel_HuberPKfPfif_param_2];
	ld.param.f32 	%f2, [_Z26computeWeightsKernel_HuberPKfPfif_param_3];
	cvta.to.global.u64 	%rd1, %rd3;
	mov.u32 	%r3, %tid.x;
	mov.u32 	%r4, %ntid.x;
	mov.u32 	%r5, %ctaid.x;
	mad.lo.s32 	%r1, %r4, %r5, %r3;
	setp.ge.s32 	%p1, %r1, %r2;
	@%p1 bra 	$L__BB4_4;
	cvta.to.global.u64 	%rd4, %rd2;
	mul.wide.s32 	%rd5, %r1, 4;
	add.s64 	%rd6, %rd4, %rd5;
	ld.global.f32 	%f3, [%rd6];
	abs.f32 	%f1, %f3;
	setp.gtu.f32 	%p2, %f1, %f2;
	@%p2 bra 	$L__BB4_3;
	add.s64 	%rd8, %rd1, %rd5;
	mov.b32 	%r6, 1065353216;
	st.global.u32 	[%rd8], %r6;
	bra.uni 	$L__BB4_4;
$L__BB4_3:
	div.rn.f32 	%f4, %f2, %f1;
	add.s64 	%rd10, %rd1, %rd5;
	st.global.f32 	[%rd10], %f4;
$L__BB4_4:
	ret;

}
	// .globl	_Z29computeWeightsKernel_ConstantPKfPfi
.visible .entry _Z29computeWeightsKernel_ConstantPKfPfi(
	.param .u64 .ptr .align 1 _Z29computeWeightsKernel_ConstantPKfPfi_param_0,
	.param .u64 .ptr .align 1 _Z29computeWeightsKernel_ConstantPKfPfi_param_1,
	.param .u32 _Z29computeWeightsKernel_ConstantPKfPfi_param_2
)
{
	.reg .pred 	%p<2>;
	.reg .b32 	%r<7>;
	.reg .b64 	%rd<5>;

	ld.param.u64 	%rd1, [_Z29computeWeightsKernel_ConstantPKfPfi_param_1];
	ld.param.u32 	%r2, [_Z29computeWeightsKernel_ConstantPKfPfi_param_2];
	mov.u32 	%r3, %tid.x;
	mov.u32 	%r4, %ntid.x;
	mov.u32 	%r5, %ctaid.x;
	mad.lo.s32 	%r1, %r4, %r5, %r3;
	setp.ge.s32 	%p1, %r1, %r2;
	@%p1 bra 	$L__BB5_2;
	cvta.to.global.u64 	%rd2, %rd1;
	mul.wide.s32 	%rd3, %r1, 4;
	add.s64 	%rd4, %rd2, %rd3;
	mov.b32 	%r6, 1065353216;
	st.global.u32 	[%rd4], %r6;
$L__BB5_2:
	ret;

}
	// .globl	_Z26computeWeightsKernel_TukeyPKfPfif
.visible .entry _Z26computeWeightsKernel_TukeyPKfPfif(
	.param .u64 .ptr .align 1 _Z26computeWeightsKernel_TukeyPKfPfif_param_0,
	.param .u64 .ptr .align 1 _Z26computeWeightsKernel_TukeyPKfPfif_param_1,
	.param .u32 _Z26computeWeightsKernel_TukeyPKfPfif_param_2,
	.param .f32 _Z26computeWeightsKernel_TukeyPKfPfif_param_3
)
{
	.reg .pred 	%p<3>;
	.reg .b32 	%r<7>;
	.reg .b32 	%f<10>;
	.reg .b64 	%rd<11>;

	ld.param.u64 	%rd2, [_Z26computeWeightsKernel_TukeyPKfPfif_param_0];
	ld.param.u64 	%rd3, [_Z26computeWeightsKernel_TukeyPKfPfif_param_1];
	ld.param.u32 	%r2, [_Z26computeWeightsKernel_TukeyPKfPfif_param_2];
	ld.param.f32 	%f2, [_Z26computeWeightsKernel_TukeyPKfPfif_param_3];
	cvta.to.global.u64 	%rd1, %rd3;
	mov.u32 	%r3, %tid.x;
	mov.u32 	%r4, %ntid.x;
	mov.u32 	%r5, %ctaid.x;
	mad.lo.s32 	%r1, %r4, %r5, %r3;
	setp.ge.s32 	%p1, %r1, %r2;
	@%p1 bra 	$L__BB6_4;
	cvta.to.global.u64 	%rd4, %rd2;
	mul.wide.s32 	%rd5, %r1, 4;
	add.s64 	%rd6, %rd4, %rd5;
	ld.global.f32 	%f1, [%rd6];
	abs.f32 	%f3, %f1;
	setp.gtu.f32 	%p2, %f3, %f2;
	@%p2 bra 	$L__BB6_3;
	mul.f32 	%f4, %f1, %f1;
	mul.f32 	%f5, %f2, %f2;
	div.rn.f32 	%f6, %f4, %f5;
	mov.f32 	%f7, 0f3F800000;
	sub.f32 	%f8, %f7, %f6;
	mul.f32 	%f9, %f8, %f8;
	add.s64 	%rd8, %rd1, %rd5;
	st.global.f32 	[%rd8], %f9;
	bra.uni 	$L__BB6_4;
$L__BB6_3:
	add.s64 	%rd10, %rd1, %rd5;
	mov.b32 	%r6, 0;
	st.global.u32 	[%rd10], %r6;
$L__BB6_4:
	ret;

}
	// .globl	_Z18applyWeightsKernelPKfPfi
.visible .entry _Z18applyWeightsKernelPKfPfi(
	.param .u64 .ptr .align 1 _Z18applyWeightsKernelPKfPfi_param_0,
	.param .u64 .ptr .align 1 _Z18applyWeightsKernelPKfPfi_param_1,
	.param .u32 _Z18applyWeightsKernelPKfPfi_param_2
)
{
	.reg .pred 	%p<2>;
	.reg .b32 	%r<6>;
	.reg .b32 	%f<4>;
	.reg .b64 	%rd<8>;

	ld.param.u64 	%rd1, [_Z18applyWeightsKernelPKfPfi_param_0];
	ld.param.u64 	%rd2, [_Z18applyWeightsKernelPKfPfi_param_1];
	ld.param.u32 	%r2, [_Z18applyWeightsKernelPKfPfi_param_2];
	mov.u32 	%r3, %tid.x;
	mov.u32 	%r4, %ntid.x;
	mov.u32 	%r5, %ctaid.x;
	mad.lo.s32 	%r1, %r4, %r5, %r3;
	setp.ge.s32 	%p1, %r1, %r2;
	@%p1 bra 	$L__BB7_2;
	cvta.to.global.u64 	%rd3, %rd1;
	cvta.to.global.u64 	%rd4, %rd2;
	mul.wide.s32 	%rd5, %r1, 4;
	add.s64 	%rd6, %rd3, %rd5;
	ld.global.f32 	%f1, [%rd6];
	add.s64 	%rd7, %rd4, %rd5;
	ld.global.f32 	%f2, [%rd7];
	mul.f32 	%f3, %f1, %f2;
	st.global.f32 	[%rd7], %f3;
$L__BB7_2:
	ret;

}
	// .globl	_Z20downsampleGreyKernelPfS_ii
.visible .entry _Z20downsampleGreyKernelPfS_ii(
	.param .u64 .ptr .align 1 _Z20downsampleGreyKernelPfS_ii_param_0,
	.param .u64 .ptr .align 1 _Z20downsampleGreyKernelPfS_ii_param_1,
	.param .u32 _Z20downsampleGreyKernelPfS_ii_param_2,
	.param .u32 _Z20downsampleGreyKernelPfS_ii_param_3
)
{
	.reg .pred 	%p<4>;
	.reg .b32 	%r<24>;
	.reg .b32 	%f<9>;
	.reg .b64 	%rd<11>;

	ld.param.u64 	%rd1, [_Z20downsampleGreyKernelPfS_ii_param_0];
	ld.param.u64 	%rd2, [_Z20downsampleGreyKernelPfS_ii_param_1];
	ld.param.u32 	%r4, [_Z20downsampleGreyKernelPfS_ii_param_2];
	ld.param.u32 	%r5, [_Z20downsampleGreyKernelPfS_ii_param_3];
	mov.u32 	%r6, %tid.x;
	mov.u32 	%r7, %ntid.x;
	mov.u32 	%r8, %ctaid.x;
	mad.lo.s32 	%r1, %r7, %r8, %r6;
	mov.u32 	%r9, %tid.y;
	mov.u32 	%r10, %ntid.y;
	mov.u32 	%r11, %ctaid.y;
	mad.lo.s32 	%r12, %r10, %r11, %r9;
	shr.u32 	%r13, %r4, 31;
	add.s32 	%r14, %r4, %r13;
	shr.s32 	%r3, %r14, 1;
	shr.u32 	%r15, %r5, 31;
	add.s32 	%r16, %r5, %r15;
	shr.s32 	%r17, %r16, 1;
	setp.ge.s32 	%p1, %r1, %r3;
	setp.ge.s32 	%p2, %r12, %r17;
	or.pred  	%p3, %p1, %p2;
	@%p3 bra 	$L__BB8_2;
	cvta.to.global.u64 	%rd3, %rd2;
	cvta.to.global.u64 	%rd4, %rd1;
	shl.b32 	%r19, %r1, 1;
	mul.lo.s32 	%r20, %r12, %r4;
	shl.b32 	%r21, %r20, 1;
	add.s32 	%r22, %r19, %r21;
	mul.wide.s32 	%rd5, %r22, 4;
	add.s64 	%rd6, %rd3, %rd5;
	ld.global.f32 	%f1, [%rd6];
	fma.rn.f32 	%f2, %f1, 0f3E800000, 0f00000000;
	ld.global.f32 	%f3, [%rd6+4];
	fma.rn.f32 	%f4, %f3, 0f3E800000, %f2;
	mul.wide.s32 	%rd7, %r4, 4;
	add.s64 	%rd8, %rd6, %rd7;
	ld.global.f32 	%f5, [%rd8];
	fma.rn.f32 	%f6, %f5, 0f3E800000, %f4;
	ld.global.f32 	%f7, [%rd8+4];
	fma.rn.f32 	%f8, %f7, 0f3E800000, %f6;
	mad.lo.s32 	%r23, %r3, %r12, %r1;
	mul.wide.s32 	%rd9, %r23, 4;
	add.s64 	%rd10, %rd4, %rd9;
	st.global.f32 	[%rd10], %f8;
$L__BB8_2:
	ret;

}
	// .globl	_Z21downsampleDepthKernelPfS_ii
.visible .entry _Z21downsampleDepthKernelPfS_ii(
	.param .u64 .ptr .align 1 _Z21downsampleDepthKernelPfS_ii_param_0,
	.param .u64 .ptr .align 1 _Z21downsampleDepthKernelPfS_ii_param_1,
	.param .u32 _Z21downsampleDepthKernelPfS_ii_param_2,
	.param .u32 _Z21downsampleDepthKernelPfS_ii_param_3
)
{
	.reg .pred 	%p<10>;
	.reg .b32 	%r<37>;
	.reg .b32 	%f<25>;
	.reg .b64 	%rd<11>;

	ld.param.u64 	%rd1, [_Z21downsampleDepthKernelPfS_ii_param_0];
	ld.param.u64 	%rd2, [_Z21downsampleDepthKernelPfS_ii_param_1];
	ld.param.u32 	%r11, [_Z21downsampleDepthKernelPfS_ii_param_2];
	ld.param.u32 	%r12, [_Z21downsampleDepthKernelPfS_ii_param_3];
	mov.u32 	%r13, %tid.x;
	mov.u32 	%r14, %ntid.x;
	mov.u32 	%r15, %ctaid.x;
	mad.lo.s32 	%r1, %r14, %r15, %r13;
	mov.u32 	%r16, %tid.y;
	mov.u32 	%r17, %ntid.y;
	mov.u32 	%r18, %ctaid.y;
	mad.lo.s32 	%r19, %r17, %r18, %r16;
	shr.u32 	%r20, %r11, 31;
	add.s32 	%r21, %r11, %r20;
	shr.s32 	%r3, %r21, 1;
	shr.u32 	%r22, %r12, 31;
	add.s32 	%r23, %r12, %r22;
	shr.s32 	%r24, %r23, 1;
	setp.ge.s32 	%p1, %r1, %r3;
	setp.ge.s32 	%p2, %r19, %r24;
	or.pred  	%p3, %p1, %p2;
	@%p3 bra 	$L__BB9_12;
	cvta.to.global.u64 	%rd3, %rd2;
	shl.b32 	%r27, %r1, 1;
	mul.lo.s32 	%r28, %r19, %r11;
	shl.b32 	%r29, %r28, 1;
	add.s32 	%r30, %r27, %r29;
	mul.wide.s32 	%rd4, %r30, 4;
	add.s64 	%rd5, %rd3, %rd4;
	ld.global.f32 	%f1, [%rd5];
	ld.global.f32 	%f2, [%rd5+4];
	mul.wide.s32 	%rd6, %r11, 4;
	add.s64 	%rd7, %rd5, %rd6;
	ld.global.f32 	%f3, [%rd7];
	ld.global.f32 	%f4, [%rd7+4];
	setp.eq.f32 	%p4, %f1, 0f00000000;
	mov.f32 	%f22, 0f00000000;
	mov.b32 	%r34, 0;
	@%p4 bra 	$L__BB9_3;
	rcp.rn.f32 	%f15, %f1;
	add.f32 	%f22, %f15, 0f00000000;
	mov.b32 	%r34, 1;
$L__BB9_3:
	setp.eq.f32 	%p5, %f2, 0f00000000;
	@%p5 bra 	$L__BB9_5;
	rcp.rn.f32 	%f16, %f2;
	add.f32 	%f22, %f16, %f22;
	add.s32 	%r34, %r34, 1;
$L__BB9_5:
	setp.eq.f32 	%p6, %f3, 0f00000000;
	@%p6 bra 	$L__BB9_7;
	rcp.rn.f32 	%f17, %f3;
	add.f32 	%f22, %f17, %f22;
	add.s32 	%r34, %r34, 1;
$L__BB9_7:
	setp.eq.f32 	%p7, %f4, 0f00000000;
	@%p7 bra 	$L__BB9_9;
	rcp.rn.f32 	%f18, %f4;
	add.f32 	%f22, %f18, %f22;
	add.s32 	%r34, %r34, 1;
	bra.uni 	$L__BB9_10;
$L__BB9_9:
	setp.eq.s32 	%p8, %r34, 0;
	@%p8 bra 	$L__BB9_12;
$L__BB9_10:
	cvt.rn.f32.u32 	%f19, %r34;
	div.rn.f32 	%f13, %f22, %f19;
	setp.eq.f32 	%p9, %f13, 0f00000000;
	@%p9 bra 	$L__BB9_12;
	rcp.rn.f32 	%f20, %f13;
	mad.lo.s32 	%r32, %r3, %r19, %r1;
	cvta.to.global.u64 	%rd8, %rd1;
	mul.wide.s32 	%rd9, %r32, 4;
	add.s64 	%rd10, %rd8, %rd9;
	st.global.f32 	[%rd10], %f20;
$L__BB9_12:
	ret;

}
	// .globl	_Z20calculateErrorKernelPKfS0_S0_S0_S0_S0_Pfii
.visible .entry _Z20calculateErrorKernelPKfS0_S0_S0_S0_S0_Pfii(
	.param .u64 .ptr .align 1 _Z20calculateErrorKernelPKfS0_S0_S0_S0_S0_Pfii_param_0,
	.param .u64 .ptr .align 1 _Z20calculateErrorKernelPKfS0_S0_S0_S0_S0_Pfii_param_1,
	.param .u64 .ptr .align 1 _Z20calculateErrorKernelPKfS0_S0_S0_S0_S0_Pfii_param_2,
	.param .u64 .ptr .align 1 _Z20calculateErrorKernelPKfS0_S0_S0_S0_S0_Pfii_param_3,
	.param .u64 .ptr .align 1 _Z20calculateErrorKernelPKfS0_S0_S0_S0_S0_Pfii_param_4,
	.param .u64 .ptr .align 1 _Z20calculateErrorKernelPKfS0_S0_S0_S0_S0_Pfii_param_5,
	.param .u64 .ptr .align 1 _Z20calculateErrorKernelPKfS0_S0_S0_S0_S0_Pfii_param_6,
	.param .u32 _Z20calculateErrorKernelPKfS0_S0_S0_S0_S0_Pfii_param_7,
	.param .u32 _Z20calculateErrorKernelPKfS0_S0_S0_S0_S0_Pfii_param_8
)
{
	.reg .pred 	%p<4>;
	.reg .b32 	%r<15>;
	.reg .b64 	%rd<5>;

	ld.param.u64 	%rd1, [_Z20calculateErrorKernelPKfS0_S0_S0_S0_S0_Pfii_param_6];
	ld.param.u32 	%r3, [_Z20calculateErrorKernelPKfS0_S0_S0_S0_S0_Pfii_param_7];
	ld.param.u32 	%r4, [_Z20calculateErrorKernelPKfS0_S0_S0_S0_S0_Pfii_param_8];
	mov.u32 	%r6, %tid.x;
	mov.u32 	%r7, %ntid.x;
	mov.u32 	%r8, %ctaid.x;
	mad.lo.s32 	%r1, %r7, %r8, %r6;
	mov.u32 	%r9, %tid.y;
	mov.u32 	%r10, %ntid.y;
	mov.u32 	%r11, %ctaid.y;
	mad.lo.s32 	%r12, %r10, %r11, %r9;
	setp.ge.s32 	%p1, %r1, %r3;
	setp.ge.s32 	%p2, %r12, %r4;
	or.pred  	%p3, %p1, %p2;
	@%p3 bra 	$L__BB10_2;
	mad.lo.s32 	%r13, %r3, %r12, %r1;
	cvta.to.global.u64 	%rd2, %rd1;
	mul.wide.s32 	%rd3, %r13, 4;
	add.s64 	%rd4, %rd2, %rd3;
	mov.b32 	%r14, 0;
	st.global.u32 	[%rd4], %r14;
$L__BB10_2:
	ret;

}
	// .globl	_Z20deriveAnalyticKernelPKfS0_S0_S0_S0_S0_Pfii
.visible .entry _Z20deriveAnalyticKernelPKfS0_S0_S0_S0_S0_Pfii(
	.param .u64 .ptr .align 1 _Z20deriveAnalyticKernelPKfS0_S0_S0_S0_S0_Pfii_param_0,
	.param .u64 .ptr .align 1 _Z20deriveAnalyticKernelPKfS0_S0_S0_S0_S0_Pfii_param_1,
	.param .u64 .ptr .align 1 _Z20deriveAnalyticKernelPKfS0_S0_S0_S0_S0_Pfii_param_2,
	.param .u64 .ptr .align 1 _Z20deriveAnalyticKernelPKfS0_S0_S0_S0_S0_Pfii_param_3,
	.param .u64 .ptr .align 1 _Z20deriveAnalyticKernelPKfS0_S0_S0_S0_S0_Pfii_param_4,
	.param .u64 .ptr .align 1 _Z20deriveAnalyticKernelPKfS0_S0_S0_S0_S0_Pfii_param_5,
	.param .u64 .ptr .align 1 _Z20deriveAnalyticKernelPKfS0_S0_S0_S0_S0_Pfii_param_6,
	.param .u32 _Z20deriveAnalyticKernelPKfS0_S0_S0_S0_S0_Pfii_param_7,
	.param .u32 _Z20deriveAnalyticKernelPKfS0_S0_S0_S0_S0_Pfii_param_8
)
{
	.reg .pred 	%p<4>;
	.reg .b32 	%r<14>;
	.reg .b64 	%rd<8>;

	ld.param.u64 	%rd1, [_Z20deriveAnalyticKernelPKfS0_S0_S0_S0_S0_Pfii_param_6];
	ld.param.u32 	%r3, [_Z20deriveAnalyticKernelPKfS0_S0_S0_S0_S0_Pfii_param_7];
	ld.param.u32 	%r4, [_Z20deriveAnalyticKernelPKfS0_S0_S0_S0_S0_Pfii_param_8];
	mov.u32 	%r6, %tid.x;
	mov.u32 	%r7, %ntid.x;
	mov.u32 	%r8, %ctaid.x;
	mad.lo.s32 	%r1, %r7, %r8, %r6;
	mov.u32 	%r9, %tid.y;
	mov.u32 	%r10, %ntid.y;
	mov.u32 	%r11, %ctaid.y;
	mad.lo.s32 	%r12, %r10, %r11, %r9;
	setp.ge.s32 	%p1, %r1, %r3;
	setp.ge.s32 	%p2, %r12, %r4;
	or.pred  	%p3, %p1, %p2;
	@%p3 bra 	$L__BB11_2;
	cvt.u64.u32 	%rd2, %r12;
	cvt.s64.s32 	%rd3, %r3;
	cvt.s64.s32 	%rd4, %r1;
	mad.lo.s64 	%rd5, %rd3, %rd2, %rd4;
	cvta.to.global.u64 	%rd6, %rd1;
	mad.lo.s64 	%rd7, %rd5, 24, %rd6;
	mov.b32 	%r13, -2147483648;
	st.global.u32 	[%rd7], %r13;
	st.global.u32 	[%rd7+4], %r13;
	st.global.u32 	[%rd7+8], %r13;
	st.global.u32 	[%rd7+12], %r13;
	st.global.u32 	[%rd7+16], %r13;
	st.global.u32 	[%rd7+20], %r13;
$L__BB11_2:
	ret;

}


// ===== COMPILED SASS (sm_100) =====

	.target	sm_100

	.elftype	@"ET_EXEC"


//--------------------- .note.nv.tkinfo           --------------------------
	.section	.note.nv.tkinfo,"",@"SHT_NOTE"
	.sectionflags	@"SHF_NOTE_NV_TKINFO"
	.tkinfo
        /*0018*/ 	.word	0x00000002
        /*0030*/ 	.string	""
        /*0030*/ 	.string	"ptxas"
        /*0030*/ 	.string	"Cuda compilation tools, release 13.0, V13.0.88"
        /*0030*/ 	.string	"Build cuda_13.0.r13.0/compiler.36424714_0"
        /*0030*/ 	.string	"-arch sm_100 -m 64 "



//--------------------- .note.nv.cuinfo           --------------------------
	.section	.note.nv.cuinfo,"",@"SHT_NOTE"
	.sectionflags	@"SHF_NOTE_NV_CUINFO"
        /*0018*/ 	.short	0x0002
        /*001a*/ 	.short	0x0064
        /*001c*/ 	.short	0x0082
	.zero		2


//--------------------- .nv.info                  --------------------------
	.section	.nv.info,"",@"SHT_CUDA_INFO"
	.align	4


	//----- nvinfo : EIATTR_REGCOUNT
	.align		4
        /*0000*/ 	.byte	0x04, 0x2f
        /*0002*/ 	.short	(.L_1 - .L_0)
	.align		4
.L_0:
        /*0004*/ 	.word	index@(_Z18compute_JtR_KernelPKfS0_Pfii)
        /*0008*/ 	.word	0x0000000c


	//----- nvinfo : EIATTR_FRAME_SIZE
	.align		4
.L_1:
        /*000c*/ 	.byte	0x04, 0x11
        /*000e*/ 	.short	(.L_3 - .L_2)
	.align		4
.L_2:
        /*0010*/ 	.word	index@(_Z18compute_JtR_KernelPKfS0_Pfii)
        /*0014*/ 	.word	0x00000000


	//----- nvinfo : EIATTR_REGCOUNT
	.align		4
.L_3:
        /*0018*/ 	.byte	0x04, 0x2f
        /*001a*/ 	.short	(.L_5 - .L_4)
	.align		4
.L_4:
        /*001c*/ 	.word	index@(_Z18compute_JTJ_KernelPKfPfS0_ib)
        /*0020*/ 	.word	0x00000020


	//----- nvinfo : EIATTR_FRAME_SIZE
	.align		4
.L_5:
        /*0024*/ 	.byte	0x04, 0x11
        /*0026*/ 	.short	(.L_7 - .L_6)
	.align		4
.L_6:
        /*0028*/ 	.word	index@(_Z18compute_JTJ_KernelPKfPfS0_ib)
        /*002c*/ 	.word	0x00000000


	//----- nvinfo : EIATTR_REGCOUNT
	.align		4
.L_7:
        /*0030*/ 	.byte	0x04, 0x2f
        /*0032*/ 	.short	(.L_9 - .L_8)
	.align		4
.L_8:
        /*0034*/ 	.word	index@(_Z25getSquaredResidualsKernelPKfPfS1_i)
        /*0038*/ 	.word	0x0000000e


	//----- nvinfo : EIATTR_FRAME_SIZE
	.align		4
.L_9:
        /*003c*/ 	.byte	0x04, 0x11
        /*003e*/ 	.short	(.L_11 - .L_10)
	.align		4
.L_10:
        /*0040*/ 	.word	index@(_Z25getSquaredResidualsKernelPKfPfS1_i)
        /*0044*/ 	.word	0x00000000


	//----- nvinfo : EIATTR_REGCOUNT
	.align		4
.L_11:
        /*0048*/ 	.byte	0x04, 0x2f
        /*004a*/ 	.short	(.L_13 - .L_12)
	.align		4
.L_12:
        /*004c*/ 	.word	index@(_Z21computeGradientKernelPKfPfiii)
        /*0050*/ 	.word	0x00000012


	//----- nvinfo : EIATTR_FRAME_SIZE
	.align		4
.L_13:
        /*0054*/ 	.byte	0x04, 0x11
        /*0056*/ 	.short	(.L_15 - .L_14)
	.align		4
.L_14:
        /*0058*/ 	.word	index@(_Z21computeGradientKernelPKfPfiii)
        /*005c*/ 	.word	0x00000000


	//----- nvinfo : EIATTR_REGCOUNT
	.align		4
.L_15:
        /*0060*/ 	.byte	0x04, 0x2f
        /*0062*/ 	.short	(.L_17 - .L_16)
	.align		4
.L_16:
        /*0064*/ 	.word	index@(_Z26computeWeightsKernel_HuberPKfPfif)
        /*0068*/ 	.word	0x0000000f


	//----- nvinfo : EIATTR_FRAME_SIZE
	.align		4
.L_17:
        /*006c*/ 	.byte	0x04, 0x11
        /*006e*/ 	.short	(.L_19 - .L_18)
	.align		4
.L_18:
        /*0070*/ 	.word	index@($__internal_3_$__cuda_sm3x_div_rn_noftz_f32_slowpath)
        /*0074*/ 	.word	0x00000000


	//----- nvinfo : EIATTR_FRAME_SIZE
	.align		4
.L_19:
        /*0078*/ 	.byte	0x04, 0x11
        /*007a*/ 	.short	(.L_21 - .L_20)
	.align		4
.L_20:
        /*007c*/ 	.word	index@(_Z26computeWeightsKernel_HuberPKfPfif)
        /*0080*/ 	.word	0x00000000


	//----- nvinfo : EIATTR_REGCOUNT
	.align		4
.L_21:
        /*0084*/ 	.byte	0x04, 0x2f
        /*0086*/ 	.short	(.L_23 - .L_22)
	.align		4
.L_22:
        /*0088*/ 	.word	index@(_Z29computeWeightsKernel_ConstantPKfPfi)
        /*008c*/ 	.word	0x0000000a


	//----- nvinfo : EIATTR_FRAME_SIZE
	.align		4
.L_23:
        /*0090*/ 	.byte	0x04, 0x11
        /*0092*/ 	.short	(.L_25 - .L_24)
	.align		4
.L_24:
        /*0094*/ 	.word	index@(_Z29computeWeightsKernel_ConstantPKfPfi)
        /*0098*/ 	.word	0x00000000


	//----- nvinfo : EIATTR_REGCOUNT
	.align		4
.L_25:
        /*009c*/ 	.byte	0x04, 0x2f
        /*009e*/ 	.short	(.L_27 - .L_26)
	.align		4
.L_26:
        /*00a0*/ 	.word	index@(_Z26computeWeightsKernel_TukeyPKfPfif)
        /*00a4*/ 	.word	0x00000010


	//----- nvinfo : EIATTR_FRAME_SIZE
	.align		4
.L_27:
        /*00a8*/ 	.byte	0x04, 0x11
        /*00aa*/ 	.short	(.L_29 - .L_28)
	.align		4
.L_28:
        /*00ac*/ 	.word	index@($__internal_2_$__cuda_sm3x_div_rn_noftz_f32_slowpath)
        /*00b0*/ 	.word	0x00000000


	//----- nvinfo : EIATTR_FRAME_SIZE
	.align		4
.L_29:
        /*00b4*/ 	.byte	0x04, 0x11
        /*00b6*/ 	.short	(.L_31 - .L_30)
	.align		4
.L_30:
        /*00b8*/ 	.word	index@(_Z26computeWeightsKernel_TukeyPKfPfif)
        /*00bc*/ 	.word	0x00000000


	//----- nvinfo : EIATTR_REGCOUNT
	.align		4
.L_31:
        /*00c0*/ 	.byte	0x04, 0x2f
        /*00c2*/ 	.short	(.L_33 - .L_32)
	.align		4
.L_32:
        /*00c4*/ 	.word	index@(_Z18applyWeightsKernelPKfPfi)
        /*00c8*/ 	.word	0x0000000a


	//----- nvinfo : EIATTR_FRAME_SIZE
	.align		4
.L_33:
        /*00cc*/ 	.byte	0x04, 0x11
        /*00ce*/ 	.short	(.L_35 - .L_34)
	.align		4
.L_34:
        /*00d0*/ 	.word	index@(_Z18applyWeightsKernelPKfPfi)
        /*00d4*/ 	.word	0x00000000


	//----- nvinfo : EIATTR_REGCOUNT
	.align		4
.L_35:
        /*00d8*/ 	.byte	0x04, 0x2f
        /*00da*/ 	.short	(.L_37 - .L_36)
	.align		4
.L_36:
        /*00dc*/ 	.word	index@(_Z20downsampleGreyKernelPfS_ii)
        /*00e0*/ 	.word	0x00000012


	//----- nvinfo : EIATTR_FRAME_SIZE
	.align		4
.L_37:
        /*00e4*/ 	.byte	0x04, 0x11
        /*00e6*/ 	.short	(.L_39 - .L_38)
	.align		4
.L_38:
        /*00e8*/ 	.word	index@(_Z20downsampleGreyKernelPfS_ii)
        /*00ec*/ 	.word	0x00000000


	//----- nvinfo : EIATTR_REGCOUNT
	.align		4
.L_39:
        /*00f0*/ 	.byte	0x04, 0x2f
        /*00f2*/ 	.short	(.L_41 - .L_40)
	.align		4
.L_40:
        /*00f4*/ 	.word	index@(_Z21downsampleDepthKernelPfS_ii)
        /*00f8*/ 	.word	0x00000014


	//----- nvinfo : EIATTR_FRAME_SIZE
	.align		4
.L_41:
        /*00fc*/ 	.byte	0x04, 0x11
        /*00fe*/ 	.short	(.L_43 - .L_42)
	.align		4
.L_42:
        /*0100*/ 	.word	index@($__internal_1_$__cuda_sm3x_div_rn_noftz_f32_slowpath)
        /*0104*/ 	.word	0x00000000


	//----- nvinfo : EIATTR_FRAME_SIZE
	.align		4
.L_43:
        /*0108*/ 	.byte	0x04, 0x11
        /*010a*/ 	.short	(.L_45 - .L_44)
	.align		4
.L_44:
        /*010c*/ 	.word	index@($__internal_0_$__cuda_sm20_rcp_rn_f32_slowpath)
        /*0110*/ 	.word	0x00000000


	//----- nvinfo : EIATTR_FRAME_SIZE
	.align		4
.L_45:
        /*0114*/ 	.byte	0x04, 0x11
        /*0116*/ 	.short	(.L_47 - .L_46)
	.align		4
.L_46:
        /*0118*/ 	.word	index@(_Z21downsampleDepthKernelPfS_ii)
        /*011c*/ 	.word	0x00000000


	//----- nvinfo : EIATTR_REGCOUNT
	.align		4
.L_47:
        /*0120*/ 	.byte	0x04, 0x2f
        /*0122*/ 	.short	(.L_49 - .L_48)
	.align		4
.L_48:
        /*0124*/ 	.word	index@(_Z20calculateErrorKernelPKfS0_S0_S0_S0_S0_Pfii)
        /*0128*/ 	.word	0x00000008


	//----- nvinfo : EIATTR_FRAME_SIZE
	.align		4
.L_49:
        /*012c*/ 	.byte	0x04, 0x11
        /*012e*/ 	.short	(.L_51 - .L_50)
	.align		4
.L_50:
        /*0130*/ 	.word	index@(_Z20calculateErrorKernelPKfS0_S0_S0_S0_S0_Pfii)
        /*0134*/ 	.word	0x00000000


	//----- nvinfo : EIATTR_REGCOUNT
	.align		4
.L_51:
        /*0138*/ 	.byte	0x04, 0x2f
        /*013a*/ 	.short	(.L_53 - .L_52)
	.align		4
.L_52:
        /*013c*/ 	.word	index@(_Z20deriveAnalyticKernelPKfS0_S0_S0_S0_S0_Pfii)
        /*0140*/ 	.word	0x0000000c


	//----- nvinfo : EIATTR_FRAME_SIZE
	.align		4
.L_53:
        /*0144*/ 	.byte	0x04, 0x11
        /*0146*/ 	.short	(.L_55 - .L_54)
	.align		4
.L_54:
        /*0148*/ 	.word	index@(_Z20deriveAnalyticKernelPKfS0_S0_S0_S0_S0_Pfii)
        /*014c*/ 	.word	0x00000000


	//----- nvinfo : EIATTR_MIN_STACK_SIZE
	.align		4
.L_55:
        /*0150*/ 	.byte	0x04, 0x12
        /*0152*/ 	.short	(.L_57 - .L_56)
	.align		4
.L_56:
        /*0154*/ 	.word	index@(_Z20deriveAnalyticKernelPKfS0_S0_S0_S0_S0_Pfii)
        /*0158*/ 	.word	0x00000000


	//----- nvinfo : EIATTR_MIN_STACK_SIZE
	.align		4
.L_57:
        /*015c*/ 	.byte	0x04, 0x12
        /*015e*/ 	.short	(.L_59 - .L_58)
	.align		4
.L_58:
        /*0160*/ 	.word	index@(_Z20calculateErrorKernelPKfS0_S0_S0_S0_S0_Pfii)
        /*0164*/ 	.word	0x00000000


	//----- nvinfo : EIATTR_MIN_STACK_SIZE
	.align		4
.L_59:
        /*0168*/ 	.byte	0x04, 0x12
        /*016a*/ 	.short	(.L_61 - .L_60)
	.align		4
.L_60:
        /*016c*/ 	.word	index@(_Z21downsampleDepthKernelPfS_ii)
        /*0170*/ 	.word	0x00000000


	//----- nvinfo : EIATTR_MIN_STACK_SIZE
	.align		4
.L_61:
        /*0174*/ 	.byte	0x04, 0x12
        /*0176*/ 	.short	(.L_63 - .L_62)
	.align		4
.L_62:
        /*0178*/ 	.word	index@(_Z20downsampleGreyKernelPfS_ii)
        /*017c*/ 	.word	0x00000000


	//----- nvinfo : EIATTR_MIN_STACK_SIZE
	.align		4
.L_63:
        /*0180*/ 	.byte	0x04, 0x12
        /*0182*/ 	.short	(.L_65 - .L_64)
	.align		4
.L_64:
        /*0184*/ 	.word	index@(_Z18applyWeightsKernelPKfPfi)
        /*0188*/ 	.word	0x00000000


	//----- nvinfo : EIATTR_MIN_STACK_SIZE
	.align		4
.L_65:
        /*018c*/ 	.byte	0x04, 0x12
        /*018e*/ 	.short	(.L_67 - .L_66)
	.align		4
.L_66:
        /*0190*/ 	.word	index@(_Z26computeWeightsKernel_TukeyPKfPfif)
        /*0194*/ 	.word	0x00000000


	//----- nvinfo : EIATTR_MIN_STACK_SIZE
	.align		4
.L_67:
        /*0198*/ 	.byte	0x04, 0x12
        /*019a*/ 	.short	(.L_69 - .L_68)
	.align		4
.L_68:
        /*019c*/ 	.word	index@(_Z29computeWeightsKernel_ConstantPKfPfi)
        /*01a0*/ 	.word	0x00000000


	//----- nvinfo : EIATTR_MIN_STACK_SIZE
	.align		4
.L_69:
        /*01a4*/ 	.byte	0x04, 0x12
        /*01a6*/ 	.short	(.L_71 - .L_70)
	.align		4
.L_70:
        /*01a8*/ 	.word	index@(_Z26computeWeightsKernel_HuberPKfPfif)
        /*01ac*/ 	.word	0x00000000


	//----- nvinfo : EIATTR_MIN_STACK_SIZE
	.align		4
.L_71:
        /*01b0*/ 	.byte	0x04, 0x12
        /*01b2*/ 	.short	(.L_73 - .L_72)
	.align		4
.L_72:
        /*01b4*/ 	.word	index@(_Z21computeGradientKernelPKfPfiii)
        /*01b8*/ 	.word	0x00000000


	//----- nvinfo : EIATTR_MIN_STACK_SIZE
	.align		4
.L_73:
        /*01bc*/ 	.byte	0x04, 0x12
        /*01be*/ 	.short	(.L_75 - .L_74)
	.align		4
.L_74:
        /*01c0*/ 	.word	index@(_Z25getSquaredResidualsKernelPKfPfS1_i)
        /*01c4*/ 	.word	0x00000000


	//----- nvinfo : EIATTR_MIN_STACK_SIZE
	.align		4
.L_75:
        /*01c8*/ 	.byte	0x04, 0x12
        /*01ca*/ 	.short	(.L_77 - .L_76)
	.align		4
.L_76:
        /*01cc*/ 	.word	index@(_Z18compute_JTJ_KernelPKfPfS0_ib)
        /*01d0*/ 	.word	0x00000000


	//----- nvinfo : EIATTR_MIN_STACK_SIZE
	.align		4
.L_77:
        /*01d4*/ 	.byte	0x04, 0x12
        /*01d6*/ 	.short	(.L_79 - .L_78)
	.align		4
.L_78:
        /*01d8*/ 	.word	index@(_Z18compute_JtR_KernelPKfS0_Pfii)
        /*01dc*/ 	.word	0x00000000
.L_79:


//--------------------- .nv.compat                --------------------------
	.section	.nv.compat,"",@"SHT_CUDA_COMPAT_INFO"
	.align	4
        /*0000*/ 	.byte	0x02, 0x09, 0x00, 0x00, 0x02, 0x02, 0x01, 0x00, 0x02, 0x05, 0x05, 0x00, 0x03, 0x07, 0x01, 0x01
        /*0010*/ 	.byte	0x02, 0x03, 0x00, 0x00, 0x02, 0x06, 0x01, 0x00, 0x04, 0x0b, 0x08, 0x00, 0x01, 0x00, 0x00, 0x00
        /*0020*/ 	.byte	0x00, 0x00, 0x00, 0x00


//--------------------- .nv.info._Z20deriveAnalyticKernelPKfS0_S0_S0_S0_S0_Pfii --------------------------
	.section	.nv.info._Z20deriveAnalyticKernelPKfS0_S0_S0_S0_S0_Pfii,"",@"SHT_CUDA_INFO"
	.sectionflags	@""
	.align	4


	//----- nvinfo : EIATTR_CUDA_API_VERSION
	.align		4
        /*0000*/ 	.byte	0x04, 0x37
        /*0002*/ 	.short	(.L_81 - .L_80)
.L_80:
        /*0004*/ 	.word	0x00000082


	//----- nvinfo : EIATTR_KPARAM_INFO
	.align		4
.L_81:
        /*0008*/ 	.byte	0x04, 0x17
        /*000a*/ 	.short	(.L_83 - .L_82)
.L_82:
        /*000c*/ 	.word	0x00000000
        /*0010*/ 	.short	0x0008
        /*0012*/ 	.short	0x003c
        /*0014*/ 	.byte	0x00, 0xf0, 0x11, 0x00


	//----- nvinfo : EIATTR_KPARAM_INFO
	.align		4
.L_83:
        /*0018*/ 	.byte	0x04, 0x17
        /*001a*/ 	.short	(.L_85 - .L_84)
.L_84:
        /*001c*/ 	.word	0x00000000
        /*0020*/ 	.short	0x0007
        /*0022*/ 	.short	0x0038
        /*0024*/ 	.byte	0x00, 0xf0, 0x11, 0x00


	//----- nvinfo : EIATTR_KPARAM_INFO
	.align		4
.L_85:
        /*0028*/ 	.byte	0x04, 0x17
        /*002a*/ 	.short	(.L_87 - .L_86)
.L_86:
        /*002c*/ 	.word	0x00000000
        /*0030*/ 	.short	0x0006
        /*0032*/ 	.short	0x0030
        /*0034*/ 	.byte	0x00, 0xf5, 0x21, 0x00


	//----- nvinfo : EIATTR_KPARAM_INFO
	.align		4
.L_87:
        /*0038*/ 	.byte	0x04, 0x17
        /*003a*/ 	.short	(.L_89 - .L_88)
.L_88:
        /*003c*/ 	.word	0x00000000
        /*0040*/ 	.short	0x0005
        /*0042*/ 	.short	0x0028
        /*0044*/ 	.byte	0x00, 0xf5, 0x21, 0x00


	//----- nvinfo : EIATTR_KPARAM_INFO
	.align		4
.L_89:
        /*0048*/ 	.byte	0x04, 0x17
        /*004a*/ 	.short	(.L_91 - .L_90)
.L_90:
        /*004c*/ 	.word	0x00000000
        /*0050*/ 	.short	0x0004
        /*0052*/ 	.short	0x0020
        /*0054*/ 	.byte	0x00, 0xf5, 0x21, 0x00


	//----- nvinfo : EIATTR_KPARAM_INFO
	.align		4
.L_91:
        /*0058*/ 	.byte	0x04, 0x17
        /*005a*/ 	.short	(.L_93 - .L_92)
.L_92:
        /*005c*/ 	.word	0x00000000
        /*0060*/ 	.short	0x0003
        /*0062*/ 	.short	0x0018
        /*0064*/ 	.byte	0x00, 0xf5, 0x21, 0x00


	//----- nvinfo : EIATTR_KPARAM_INFO
	.align		4
.L_93:
        /*0068*/ 	.byte	0x04, 0x17
        /*006a*/ 	.short	(.L_95 - .L_94)
.L_94:
        /*006c*/ 	.word	0x00000000
        /*0070*/ 	.short	0x0002
        /*0072*/ 	.short	0x0010
        /*0074*/ 	.byte	0x00, 0xf5, 0x21, 0x00


	//----- nvinfo : EIATTR_KPARAM_INFO
	.align		4
.L_95:
        /*0078*/ 	.byte	0x04, 0x17
        /*007a*/ 	.short	(.L_97 - .L_96)
.L_96:
        /*007c*/ 	.word	0x00000000
        /*0080*/ 	.short	0x0001
        /*0082*/ 	.short	0x0008
        /*0084*/ 	.byte	0x00, 0xf5, 0x21, 0x00


	//----- nvinfo : EIATTR_KPARAM_INFO
	.align		4
.L_97:
        /*0088*/ 	.byte	0x04, 0x17
        /*008a*/ 	.short	(.L_99 - .L_98)
.L_98:
        /*008c*/ 	.word	0x00000000
        /*0090*/ 	.short	0x0000
        /*0092*/ 	.short	0x0000
        /*0094*/ 	.byte	0x00, 0xf5, 0x21, 0x00


	//----- nvinfo : EIATTR_SPARSE_MMA_MASK
	.align		4
.L_99:
        /*0098*/ 	.byte	0x03, 0x50
        /*009a*/ 	.short	0x0000


	//----- nvinfo : EIATTR_MAXREG_COUNT
	.align		4
        /*009c*/ 	.byte	0x03, 0x1b
        /*009e*/ 	.short	0x00ff


	//----- nvinfo : EIATTR_MERCURY_ISA_VERSION
	.align		4
        /*00a0*/ 	.byte	0x03, 0x5f
        /*00a2*/ 	.short	0x0101


	//----- nvinfo : EIATTR_VRC_CTA_INIT_COUNT
	.align		4
        /*00a4*/ 	.byte	0x02, 0x4a
	.zero		1
	.zero		1


	//----- nvinfo : EIATTR_EXIT_INSTR_OFFSETS
	.align		4
        /*00a8*/ 	.byte	0x04, 0x1c
        /*00aa*/ 	.short	(.L_101 - .L_100)


	//   ....[0]....
.L_100:
        /*00ac*/ 	.word	0x000000c0


	//   ....[1]....
        /*00b0*/ 	.word	0x000001e0


	//----- nvinfo : EIATTR_CBANK_PARAM_SIZE
	.align		4
.L_101:
        /*00b4*/ 	.byte	0x03, 0x19
        /*00b6*/ 	.short	0x0040


	//----- nvinfo : EIATTR_PARAM_CBANK
	.align		4
        /*00b8*/ 	.byte	0x04, 0x0a
        /*00ba*/ 	.short	(.L_103 - .L_102)
	.align		4
.L_102:
        /*00bc*/ 	.word	index@(.nv.constant0._Z20deriveAnalyticKernelPKfS0_S0_S0_S0_S0_Pfii)
        /*00c0*/ 	.short	0x0380
        /*00c2*/ 	.short	0x0040


	//----- nvinfo : EIATTR_SW_WAR
	.align		4
.L_103:
        /*00c4*/ 	.byte	0x04, 0x36
        /*00c6*/ 	.short	(.L_105 - .L_104)
.L_104:
        /*00c8*/ 	.word	0x00000008
.L_105:


//--------------------- .nv.info._Z20calculateErrorKernelPKfS0_S0_S0_S0_S0_Pfii --------------------------
	.section	.nv.info._Z20calculateErrorKernelPKfS0_S0_S0_S0_S0_Pfii,"",@"SHT_CUDA_INFO"
	.sectionflags	@""
	.align	4


	//----- nvinfo : EIATTR_CUDA_API_VERSION
	.align		4
        /*0000*/ 	.byte	0x04, 0x37
        /*0002*/ 	.short	(.L_107 - .L_106)
.L_106:
        /*0004*/ 	.word	0x00000082


	//----- nvinfo : EIATTR_KPARAM_INFO
	.align		4
.L_107:
        /*0008*/ 	.byte	0x04, 0x17
        /*000a*/ 	.short	(.L_109 - .L_108)
.L_108:
        /*000c*/ 	.word	0x00000000
        /*0010*/ 	.short	0x0008
        /*0012*/ 	.short	0x003c
        /*0014*/ 	.byte	0x00, 0xf0, 0x11, 0x00


	//----- nvinfo : EIATTR_KPARAM_INFO
	.align		4
.L_109:
        /*0018*/ 	.byte	0x04, 0x17
        /*001a*/ 	.short	(.L_111 - .L_110)
.L_110:
        /*001c*/ 	.word	0x00000000
        /*0020*/ 	.short	0x0007
        /*0022*/ 	.short	0x0038
        /*0024*/ 	.byte	0x00, 0xf0, 0x11, 0x00


	//----- nvinfo : EIATTR_KPARAM_INFO
	.align		4
.L_111:
        /*0028*/ 	.byte	0x04, 0x17
        /*002a*/ 	.short	(.L_113 - .L_112)
.L_112:
        /*002c*/ 	.word	0x00000000
        /*0030*/ 	.short	0x0006
        /*0032*/ 	.short	0x0030
        /*0034*/ 	.byte	0x00, 0xf5, 0x21, 0x00


	//----- nvinfo : EIATTR_KPARAM_INFO
	.align		4
.L_113:
        /*0038*/ 	.byte	0x04, 0x17
        /*003a*/ 	.short	(.L_115 - .L_114)
.L_114:
        /*003c*/ 	.word	0x00000000
        /*0040*/ 	.short	0x0005
        /*0042*/ 	.short	0x0028
        /*0044*/ 	.byte	0x00, 0xf5, 0x21, 0x00


	//----- nvinfo : EIATTR_KPARAM_INFO
	.align		4
.L_115:
        /*0048*/ 	.byte	0x04, 0x17
        /*004a*/ 	.short	(.L_117 - .L_116)
.L_116:
        /*004c*/ 	.word	0x00000000
        /*0050*/ 	.short	0x0004
        /*0052*/ 	.short	0x0020
        /*0054*/ 	.byte	0x00, 0xf5, 0x21, 0x00


	//----- nvinfo : EIATTR_KPARAM_INFO
	.align		4
.L_117:
        /*0058*/ 	.byte	0x04, 0x17
        /*005a*/ 	.short	(.L_119 - .L_118)
.L_118:
        /*005c*/ 	.word	0x00000000
        /*0060*/ 	.short	0x0003
        /*0062*/ 	.short	0x0018
        /*0064*/ 	.byte	0x00, 0xf5, 0x21, 0x00


	//----- nvinfo : EIATTR_KPARAM_INFO
	.align		4
.L_119:
        /*0068*/ 	.byte	0x04, 0x17
        /*006a*/ 	.short	(.L_121 - .L_120)
.L_120:
        /*006c*/ 	.word	0x00000000
        /*0070*/ 	.short	0x0002
        /*0072*/ 	.short	0x0010
        /*0074*/ 	.byte	0x00, 0xf5, 0x21, 0x00


	//----- nvinfo : EIATTR_KPARAM_INFO
	.align		4
.L_121:
        /*0078*/ 	.byte	0x04, 0x17
        /*007a*/ 	.short	(.L_123 - .L_122)
.L_122:
        /*007c*/ 	.word	0x00000000
        /*0080*/ 	.short	0x0001
        /*0082*/ 	.short	0x0008
        /*0084*/ 	.byte	0x00, 0xf5, 0x21, 0x00


	//----- nvinfo : EIATTR_KPARAM_INFO
	.align		4
.L_123:
        /*0088*/ 	.byte	0x04, 0x17
        /*008a*/ 	.short	(.L_125 - .L_124)
.L_124:
        /*008c*/ 	.word	0x00000000
        /*0090*/ 	.short	0x0000
        /*0092*/ 	.short	0x0000
        /*0094*/ 	.byte	0x00, 0xf5, 0x21, 0x00


	//----- nvinfo : EIATTR_SPARSE_MMA_MASK
	.align		4
.L_125:
        /*0098*/ 	.byte	0x03, 0x50
        /*009a*/ 	.short	0x0000


	//----- nvinfo : EIATTR_MAXREG_COUNT
	.align		4
        /*009c*/ 	.byte	0x03, 0x1b
        /*009e*/ 	.short	0x00ff


	//----- nvinfo : EIATTR_MERCURY_ISA_VERSION
	.align		4
        /*00a0*/ 	.byte	0x03, 0x5f
        /*00a2*/ 	.short	0x0101


	//----- nvinfo : EIATTR_VRC_CTA_INIT_COUNT
	.align		4
        /*00a4*/ 	.byte	0x02, 0x4a
	.zero		1
	.zero		1


	//----- nvinfo : EIATTR_EXIT_INSTR_OFFSETS
	.align		4
        /*00a8*/ 	.byte	0x04, 0x1c
        /*00aa*/ 	.short	(.L_127 - .L_126)


	//   ....[0]....
.L_126:
        /*00ac*/ 	.word	0x000000c0


	//   ....[1]....
        /*00b0*/ 	.word	0x00000120


	//----- nvinfo : EIATTR_CBANK_PARAM_SIZE
	.align		4
.L_127:
        /*00b4*/ 	.byte	0x03, 0x19
        /*00b6*/ 	.short	0x0040


	//----- nvinfo : EIATTR_PARAM_CBANK
	.align		4
        /*00b8*/ 	.byte	0x04, 0x0a
        /*00ba*/ 	.short	(.L_129 - .L_128)
	.align		4
.L_128:
        /*00bc*/ 	.word	index@(.nv.constant0._Z20calculateErrorKernelPKfS0_S0_S0_S0_S0_Pfii)
        /*00c0*/ 	.short	0x0380
        /*00c2*/ 	.short	0x0040


	//----- nvinfo : EIATTR_SW_WAR
	.align		4
.L_129:
        /*00c4*/ 	.byte	0x04, 0x36
        /*00c6*/ 	.short	(.L_131 - .L_130)
.L_130:
        /*00c8*/ 	.word	0x00000008
.L_131:


//--------------------- .nv.info._Z21downsampleDepthKernelPfS_ii --------------------------
	.section	.nv.info._Z21downsampleDepthKernelPfS_ii,"",@"SHT_CUDA_INFO"
	.sectionflags	@""
	.align	4


	//----- nvinfo : EIATTR_CUDA_API_VERSION
	.align		4
        /*0000*/ 	.byte	0x04, 0x37
        /*0002*/ 	.short	(.L_133 - .L_132)
.L_132:
        /*0004*/ 	.word	0x00000082


	//----- nvinfo : EIATTR_KPARAM_INFO
	.align		4
.L_133:
        /*0008*/ 	.byte	0x04, 0x17
        /*000a*/ 	.short	(.L_135 - .L_134)
.L_134:
        /*000c*/ 	.word	0x00000000
        /*0010*/ 	.short	0x0003
        /*0012*/ 	.short	0x0014
        /*0014*/ 	.byte	0x00, 0xf0, 0x11, 0x00


	//----- nvinfo : EIATTR_KPARAM_INFO
	.align		4
.L_135:
        /*0018*/ 	.byte	0x04, 0x17
        /*001a*/ 	.short	(.L_137 - .L_136)
.L_136:
        /*001c*/ 	.word	0x00000000
        /*0020*/ 	.short	0x0002
        /*0022*/ 	.short	0x0010
        /*0024*/ 	.byte	0x00, 0xf0, 0x11, 0x00


	//----- nvinfo : EIATTR_KPARAM_INFO
	.align		4
.L_137:
        /*0028*/ 	.byte	0x04, 0x17
        /*002a*/ 	.short	(.L_139 - .L_138)
.L_138:
        /*002c*/ 	.word	0x00000000
        /*0030*/ 	.short	0x0001
        /*0032*/ 	.short	0x0008
        /*0034*/ 	.byte	0x00, 0xf5, 0x21, 0x00


	//----- nvinfo : EIATTR_KPARAM_INFO
	.align		4
.L_139:
        /*0038*/ 	.byte	0x04, 0x17
        /*003a*/ 	.short	(.L_141 - .L_140)
.L_140:
        /*003c*/ 	.word	0x00000000
        /*0040*/ 	.short	0x0000
        /*0042*/ 	.short	0x0000
        /*0044*/ 	.byte	0x00, 0xf5, 0x21, 0x00


	//----- nvinfo : EIATTR_SPARSE_MMA_MASK
	.align		4
.L_141:
        /*0048*/ 	.byte	0x03, 0x50
        /*004a*/ 	.short	0x0000


	//----- nvinfo : EIATTR_MAXREG_COUNT
	.align		4
        /*004c*/ 	.byte	0x03, 0x1b
        /*004e*/ 	.short	0x00ff


	//----- nvinfo : EIATTR_MERCURY_ISA_VERSION
	.align		4
        /*0050*/ 	.byte	0x03, 0x5f
        /*0052*/ 	.short	0x0101


	//----- nvinfo : EIATTR_VRC_CTA_INIT_COUNT
	.align		4
        /*0054*/ 	.byte	0x02, 0x4a
	.zero		1
	.zero		1


	//----- nvinfo : EIATTR_EXIT_INSTR_OFFSETS
	.align		4
        /*0058*/ 	.byte	0x04, 0x1c
        /*005a*/ 	.short	(.L_143 - .L_142)


	//   ....[0]....
.L_142:
        /*005c*/ 	.word	0x00000100


	//   ....[1]....
        /*0060*/ 	.word	0x000006d0


	//   ....[2]....
        /*0064*/ 	.word	0x000007e0


	//   ....[3]....
        /*0068*/ 	.word	0x00000910


	//----- nvinfo : EIATTR_CRS_STACK_SIZE
	.align		4
.L_143:
        /*006c*/ 	.byte	0x04, 0x1e
        /*006e*/ 	.short	(.L_145 - .L_144)
.L_144:
        /*0070*/ 	.word	0x00000000


	//----- nvinfo : EIATTR_CBANK_PARAM_SIZE
	.align		4
.L_145:
        /*0074*/ 	.byte	0x03, 0x19
        /*0076*/ 	.short	0x0018


	//----- nvinfo : EIATTR_PARAM_CBANK
	.align		4
        /*0078*/ 	.byte	0x04, 0x0a
        /*007a*/ 	.short	(.L_147 - .L_146)
	.align		4
.L_146:
        /*007c*/ 	.word	index@(.nv.constant0._Z21downsampleDepthKernelPfS_ii)
        /*0080*/ 	.short	0x0380
        /*0082*/ 	.short	0x0018


	//----- nvinfo : EIATTR_SW_WAR
	.align		4
.L_147:
        /*0084*/ 	.byte	0x04, 0x36
        /*0086*/ 	.short	(.L_149 - .L_148)
.L_148:
        /*0088*/ 	.word	0x00000008
.L_149:


//--------------------- .nv.info._Z20downsampleGreyKernelPfS_ii --------------------------
	.section	.nv.info._Z20downsampleGreyKernelPfS_ii,"",@"SHT_CUDA_INFO"
	.sectionflags	@""
	.align	4


	//----- nvinfo : EIATTR_CUDA_API_VERSION
	.align		4
        /*0000*/ 	.byte	0x04, 0x37
        /*0002*/ 	.short	(.L_151 - .L_150)
.L_150:
        /*0004*/ 	.word	0x00000082


	//----- nvinfo : EIATTR_KPARAM_INFO
	.align		4
.L_151:
        /*0008*/ 	.byte	0x04, 0x17
        /*000a*/ 	.short	(.L_153 - .L_152)
.L_152:
        /*000c*/ 	.word	0x00000000
        /*0010*/ 	.short	0x0003
        /*0012*/ 	.short	0x0014
        /*0014*/ 	.byte	0x00, 0xf0, 0x11, 0x00


	//----- nvinfo : EIATTR_KPARAM_INFO
	.align		4
.L_153:
        /*0018*/ 	.byte	0x04, 0x17
        /*001a*/ 	.short	(.L_155 - .L_154)
.L_154:
        /*001c*/ 	.word	0x00000000
        /*0020*/ 	.short	0x0002
        /*0022*/ 	.short	0x0010
        /*0024*/ 	.byte	0x00, 0xf0, 0x11, 0x00


	//----- nvinfo : EIATTR_KPARAM_INFO
	.align		4
.L_155:
        /*0028*/ 	.byte	0x04, 0x17
        /*002a*/ 	.short	(.L_157 - .L_156)
.L_156:
        /*002c*/ 	.word	0x00000000
        /*0030*/ 	.short	0x0001
        /*0032*/ 	.short	0x0008
        /*0034*/ 	.byte	0x00, 0xf5, 0x21, 0x00


	//----- nvinfo : EIATTR_KPARAM_INFO
	.align		4
.L_157:
        /*0038*/ 	.byte	0x04, 0x17
        /*003a*/ 	.short	(.L_159 - .L_158)
.L_158:
        /*003c*/ 	.word	0x00000000
        /*0040*/ 	.short	0x0000
        /*0042*/ 	.short	0x0000
        /*0044*/ 	.byte	0x00, 0xf5, 0x21, 0x00


	//----- nvinfo : EIATTR_SPARSE_MMA_MASK
	.align		4
.L_159:
        /*0048*/ 	.byte	0x03, 0x50
        /*004a*/ 	.short	0x0000


	//----- nvinfo : EIATTR_MAXREG_COUNT
	.align		4
        /*004c*/ 	.byte	0x03, 0x1b
        /*004e*/ 	.short	0x00ff


	//----- nvinfo : EIATTR_MERCURY_ISA_VERSION
	.align		4
        /*0050*/ 	.byte	0x03, 0x5f
        /*0052*/ 	.short	0x0101


	//----- nvinfo : EIATTR_VRC_CTA_INIT_COUNT
	.align		4
        /*0054*/ 	.byte	0x02, 0x4a
	.zero		1
	.zero		1


	//----- nvinfo : EIATTR_EXIT_INSTR_OFFSETS
	.align		4
        /*0058*/ 	.byte	0x04, 0x1c
        /*005a*/ 	.short	(.L_161 - .L_160)


	//   ....[0]....
.L_160:
        /*005c*/ 	.word	0x00000100


	//   ....[1]....
        /*0060*/ 	.word	0x00000230


	//----- nvinfo : EIATTR_CBANK_PARAM_SIZE
	.align		4
.L_161:
        /*0064*/ 	.byte	0x03, 0x19
        /*0066*/ 	.short	0x0018


	//----- nvinfo : EIATTR_PARAM_CBANK
	.align		4
        /*0068*/ 	.byte	0x04, 0x0a
        /*006a*/ 	.short	(.L_163 - .L_162)
	.align		4
.L_162:
        /*006c*/ 	.word	index@(.nv.constant0._Z20downsampleGreyKernelPfS_ii)
        /*0070*/ 	.short	0x0380
        /*0072*/ 	.short	0x0018


	//----- nvinfo : EIATTR_SW_WAR
	.align		4
.L_163:
        /*0074*/ 	.byte	0x04, 0x36
        /*0076*/ 	.short	(.L_165 - .L_164)
.L_164:
        /*0078*/ 	.word	0x00000008
.L_165:


//--------------------- .nv.info._Z18applyWeightsKernelPKfPfi --------------------------
	.section	.nv.info._Z18applyWeightsKernelPKfPfi,"",@"SHT_CUDA_INFO"
	.sectionflags	@""
	.align	4


	//----- nvinfo : EIATTR_CUDA_API_VERSION
	.align		4
        /*0000*/ 	.byte	0x04, 0x37
        /*0002*/ 	.short	(.L_167 - .L_166)
.L_166:
        /*0004*/ 	.word	0x00000082


	//----- nvinfo : EIATTR_KPARAM_INFO
	.align		4
.L_167:
        /*0008*/ 	.byte	0x04, 0x17
        /*000a*/ 	.short	(.L_169 - .L_168)
.L_168:
        /*000c*/ 	.word	0x00000000
        /*0010*/ 	.short	0x0002
        /*0012*/ 	.short	0x0010
        /*0014*/ 	.byte	0x00, 0xf0, 0x11, 0x00


	//----- nvinfo : EIATTR_KPARAM_INFO
	.align		4
.L_169:
        /*0018*/ 	.byte	0x04, 0x17
        /*001a*/ 	.short	(.L_171 - .L_170)
.L_170:
        /*001c*/ 	.word	0x00000000
        /*0020*/ 	.short	0x0001
        /*0022*/ 	.short	0x0008
        /*0024*/ 	.byte	0x00, 0xf5, 0x21, 0x00


	//----- nvinfo : EIATTR_KPARAM_INFO
	.align		4
.L_171:
        /*0028*/ 	.byte	0x04, 0x17
        /*002a*/ 	.short	(.L_173 - .L_172)
.L_172:
        /*002c*/ 	.word	0x00000000
        /*0030*/ 	.short	0x0000
        /*0032*/ 	.short	0x0000
        /*0034*/ 	.byte	0x00, 0xf5, 0x21, 0x00


	//----- nvinfo : EIATTR_SPARSE_MMA_MASK
	.align		4
.L_173:
        /*0038*/ 	.byte	0x03, 0x50
        /*003a*/ 	.short	0x0000


	//----- nvinfo : EIATTR_MAXREG_COUNT
	.align		4
        /*003c*/ 	.byte	0x03, 0x1b
        /*003e*/ 	.short	0x00ff


	//----- nvinfo : EIATTR_MERCURY_ISA_VERSION
	.align		4
        /*0040*/ 	.byte	0x03, 0x5f
        /*0042*/ 	.short	0x0101


	//----- nvinfo : EIATTR_VRC_CTA_INIT_COUNT
	.align		4
        /*0044*/ 	.byte	0x02, 0x4a
	.zero		1
	.zero		1


	//----- nvinfo : EIATTR_EXIT_INSTR_OFFSETS
	.align		4
        /*0048*/ 	.byte	0x04, 0x1c
        /*004a*/ 	.short	(.L_175 - .L_174)


	//   ....[0]....
.L_174:
        /*004c*/ 	.word	0x00000070


	//   ....[1]....
        /*0050*/ 	.word	0x00000110


	//----- nvinfo : EIATTR_CBANK_PARAM_SIZE
	.align		4
.L_175:
        /*0054*/ 	.byte	0x03, 0x19
        /*0056*/ 	.short	0x0014


	//----- nvinfo : EIATTR_PARAM_CBANK
	.align		4
        /*0058*/ 	.byte	0x04, 0x0a
        /*005a*/ 	.short	(.L_177 - .L_176)
	.align		4
.L_176:
        /*005c*/ 	.word	index@(.nv.constant0._Z18applyWeightsKernelPKfPfi)
        /*0060*/ 	.short	0x0380
        /*0062*/ 	.short	0x0014


	//----- nvinfo : EIATTR_SW_WAR
	.align		4
.L_177:
        /*0064*/ 	.byte	0x04, 0x36
        /*0066*/ 	.short	(.L_179 - .L_178)
.L_178:
        /*0068*/ 	.word	0x00000008
.L_179:


//--------------------- .nv.info._Z26computeWeightsKernel_TukeyPKfPfif --------------------------
	.section	.nv.info._Z26computeWeightsKernel_TukeyPKfPfif,"",@"SHT_CUDA_INFO"
	.sectionflags	@""
	.align	4


	//----- nvinfo : EIATTR_CUDA_API_VERSION
	.align		4
        /*0000*/ 	.byte	0x04, 0x37
        /*0002*/ 	.short	(.L_181 - .L_180)
.L_180:
        /*0004*/ 	.word	0x00000082


	//----- nvinfo : EIATTR_KPARAM_INFO
	.align		4
.L_181:
        /*0008*/ 	.byte	0x04, 0x17
        /*000a*/ 	.short	(.L_183 - .L_182)
.L_182:
        /*000c*/ 	.word	0x00000000
        /*0010*/ 	.short	0x0003
        /*0012*/ 	.short	0x0014
        /*0014*/ 	.byte	0x00, 0xf0, 0x11, 0x00


	//----- nvinfo : EIATTR_KPARAM_INFO
	.align		4
.L_183:
        /*0018*/ 	.byte	0x04, 0x17
        /*001a*/ 	.short	(.L_185 - .L_184)
.L_184:
        /*001c*/ 	.word	0x00000000
        /*0020*/ 	.short	0x0002
        /*0022*/ 	.short	0x0010
        /*0024*/ 	.byte	0x00, 0xf0, 0x11, 0x00


	//----- nvinfo : EIATTR_KPARAM_INFO
	.align		4
.L_185:
        /*0028*/ 	.byte	0x04, 0x17
        /*002a*/ 	.short	(.L_187 - .L_186)
.L_186:
        /*002c*/ 	.word	0x00000000
        /*0030*/ 	.short	0x0001
        /*0032*/ 	.short	0x0008
        /*0034*/ 	.byte	0x00, 0xf5, 0x21, 0x00


	//----- nvinfo : EIATTR_KPARAM_INFO
	.align		4
.L_187:
        /*0038*/ 	.byte	0x04, 0x17
        /*003a*/ 	.short	(.L_189 - .L_188)
.L_188:
        /*003c*/ 	.word	0x00000000
        /*0040*/ 	.short	0x0000
        /*0042*/ 	.short	0x0000
        /*0044*/ 	.byte	0x00, 0xf5, 0x21, 0x00


	//----- nvinfo : EIATTR_SPARSE_MMA_MASK
	.align		4
.L_189:
        /*0048*/ 	.byte	0x03, 0x50
        /*004a*/ 	.short	0x0000


	//----- nvinfo : EIATTR_MAXREG_COUNT
	.align		4
        /*004c*/ 	.byte	0x03, 0x1b
        /*004e*/ 	.short	0x00ff


	//----- nvinfo : EIATTR_MERCURY_ISA_VERSION
	.align		4
        /*0050*/ 	.byte	0x03, 0x5f
        /*0052*/ 	.short	0x0101


	//----- nvinfo : EIATTR_VRC_CTA_INIT_COUNT
	.align		4
        /*0054*/ 	.byte	0x02, 0x4a
	.zero		1
	.zero		1


	//----- nvinfo : EIATTR_EXIT_INSTR_OFFSETS
	.align		4
        /*0058*/ 	.byte	0x04, 0x1c
        /*005a*/ 	.short	(.L_191 - .L_190)


	//   ....[0]....
.L_190:
        /*005c*/ 	.word	0x00000070


	//   ....[1]....
        /*0060*/ 	.word	0x00000230


	//   ....[2]....
        /*0064*/ 	.word	0x00000270


	//----- nvinfo : EIATTR_CRS_STACK_SIZE
	.align		4
.L_191:
        /*0068*/ 	.byte	0x04, 0x1e
        /*006a*/ 	.short	(.L_193 - .L_192)
.L_192:
        /*006c*/ 	.word	0x00000000


	//----- nvinfo : EIATTR_CBANK_PARAM_SIZE
	.align		4
.L_193:
        /*0070*/ 	.byte	0x03, 0x19
        /*0072*/ 	.short	0x0018


	//----- nvinfo : EIATTR_PARAM_CBANK
	.align		4
        /*0074*/ 	.byte	0x04, 0x0a
        /*0076*/ 	.short	(.L_195 - .L_194)
	.align		4
.L_194:
        /*0078*/ 	.word	index@(.nv.constant0._Z26computeWeightsKernel_TukeyPKfPfif)
        /*007c*/ 	.short	0x0380
        /*007e*/ 	.short	0x0018


	//----- nvinfo : EIATTR_SW_WAR
	.align		4
.L_195:
        /*0080*/ 	.byte	0x04, 0x36
        /*0082*/ 	.short	(.L_197 - .L_196)
.L_196:
        /*0084*/ 	.word	0x00000008
.L_197:


//--------------------- .nv.info._Z29computeWeightsKernel_ConstantPKfPfi --------------------------
	.section	.nv.info._Z29computeWeightsKernel_ConstantPKfPfi,"",@"SHT_CUDA_INFO"
	.sectionflags	@""
	.align	4


	//----- nvinfo : EIATTR_CUDA_API_VERSION
	.align		4
        /*0000*/ 	.byte	0x04, 0x37
        /*0002*/ 	.short	(.L_199 - .L_198)
.L_198:
        /*0004*/ 	.word	0x00000082


	//----- nvinfo : EIATTR_KPARAM_INFO
	.align		4
.L_199:
        /*0008*/ 	.byte	0x04, 0x17
        /*000a*/ 	.short	(.L_201 - .L_200)
.L_200:
        /*000c*/ 	.word	0x00000000
        /*0010*/ 	.short	0x0002
        /*0012*/ 	.short	0x0010
        /*0014*/ 	.byte	0x00, 0xf0, 0x11, 0x00


	//----- nvinfo : EIATTR_KPARAM_INFO
	.align		4
.L_201:
        /*0018*/ 	.byte	0x04, 0x17
        /*001a*/ 	.short	(.L_203 - .L_202)
.L_202:
        /*001c*/ 	.word	0x00000000
        /*0020*/ 	.short	0x0001
        /*0022*/ 	.short	0x0008
        /*0024*/ 	.byte	0x00, 0xf5, 0x21, 0x00


	//----- nvinfo : EIATTR_KPARAM_INFO
	.align		4
.L_203:
        /*0028*/ 	.byte	0x04, 0x17
        /*002a*/ 	.short	(.L_205 - .L_204)
.L_204:
        /*002c*/ 	.word	0x00000000
        /*0030*/ 	.short	0x0000
        /*0032*/ 	.short	0x0000
        /*0034*/ 	.byte	0x00, 0xf5, 0x21, 0x00


	//----- nvinfo : EIATTR_SPARSE_MMA_MASK
	.align		4
.L_205:
        /*0038*/ 	.byte	0x03, 0x50
        /*003a*/ 	.short	0x0000


	//----- nvinfo : EIATTR_MAXREG_COUNT
	.align		4
        /*003c*/ 	.byte	0x03, 0x1b
        /*003e*/ 	.short	0x00ff


	//----- nvinfo : EIATTR_MERCURY_ISA_VERSION
	.align		4
        /*0040*/ 	.byte	0x03, 0x5f
        /*0042*/ 	.short	0x0101


	//----- nvinfo : EIATTR_VRC_CTA_INIT_COUNT
	.align		4
        /*0044*/ 	.byte	0x02, 0x4a
	.zero		1
	.zero		1


	//----- nvinfo : EIATTR_EXIT_INSTR_OFFSETS
	.align		4
        /*0048*/ 	.byte	0x04, 0x1c
        /*004a*/ 	.short	(.L_207 - .L_206)


	//   ....[0]....
.L_206:
        /*004c*/ 	.word	0x00000070


	//   ....[1]....
        /*0050*/ 	.word	0x000000d0


	//----- nvinfo : EIATTR_CBANK_PARAM_SIZE
	.align		4
.L_207:
        /*0054*/ 	.byte	0x03, 0x19
        /*0056*/ 	.short	0x0014


	//----- nvinfo : EIATTR_PARAM_CBANK
	.align		4
        /*0058*/ 	.byte	0x04, 0x0a
        /*005a*/ 	.short	(.L_209 - .L_208)
	.align		4
.L_208:
        /*005c*/ 	.word	index@(.nv.constant0._Z29computeWeightsKernel_ConstantPKfPfi)
        /*0060*/ 	.short	0x0380
        /*0062*/ 	.short	0x0014


	//----- nvinfo : EIATTR_SW_WAR
	.align		4
.L_209:
        /*0064*/ 	.byte	0x04, 0x36
        /*0066*/ 	.short	(.L_211 - .L_210)
.L_210:
        /*0068*/ 	.word	0x00000008
.L_211:


//--------------------- .nv.info._Z26computeWeightsKernel_HuberPKfPfif --------------------------
	.section	.nv.info._Z26computeWeightsKernel_HuberPKfPfif,"",@"SHT_CUDA_INFO"
	.sectionflags	@""
	.align	4


	//----- nvinfo : EIATTR_CUDA_API_VERSION
	.align		4
        /*0000*/ 	.byte	0x04, 0x37
        /*0002*/ 	.short	(.L_213 - .L_212)
.L_212:
        /*0004*/ 	.word	0x00000082


	//----- nvinfo : EIATTR_KPARAM_INFO
	.align		4
.L_213:
        /*0008*/ 	.byte	0x04, 0x17
        /*000a*/ 	.short	(.L_215 - .L_214)
.L_214:
        /*000c*/ 	.word	0x00000000
        /*0010*/ 	.short	0x0003
        /*0012*/ 	.short	0x0014
        /*0014*/ 	.byte	0x00, 0xf0, 0x11, 0x00


	//----- nvinfo : EIATTR_KPARAM_INFO
	.align		4
.L_215:
        /*0018*/ 	.byte	0x04, 0x17
        /*001a*/ 	.short	(.L_217 - .L_216)
.L_216:
        /*001c*/ 	.word	0x00000000
        /*0020*/ 	.short	0x0002
        /*0022*/ 	.short	0x0010
        /*0024*/ 	.byte	0x00, 0xf0, 0x11, 0x00


	//----- nvinfo : EIATTR_KPARAM_INFO
	.align		4
.L_217:
        /*0028*/ 	.byte	0x04, 0x17
        /*002a*/ 	.short	(.L_219 - .L_218)
.L_218:
        /*002c*/ 	.word	0x00000000
        /*0030*/ 	.short	0x0001
        /*0032*/ 	.short	0x0008
        /*0034*/ 	.byte	0x00, 0xf5, 0x21, 0x00


	//----- nvinfo : EIATTR_KPARAM_INFO
	.align		4
.L_219:
        /*0038*/ 	.byte	0x04, 0x17
        /*003a*/ 	.short	(.L_221 - .L_220)
.L_220:
        /*003c*/ 	.word	0x00000000
        /*0040*/ 	.short	0x0000
        /*0042*/ 	.short	0x0000
        /*0044*/ 	.byte	0x00, 0xf5, 0x21, 0x00


	//----- nvinfo : EIATTR_SPARSE_MMA_MASK
	.align		4
.L_221:
        /*0048*/ 	.byte	0x03, 0x50
        /*004a*/ 	.short	0x0000


	//----- nvinfo : EIATTR_MAXREG_COUNT
	.align		4
        /*004c*/ 	.byte	0x03, 0x1b
        /*004e*/ 	.short	0x00ff


	//----- nvinfo : EIATTR_MERCURY_ISA_VERSION
	.align		4
        /*0050*/ 	.byte	0x03, 0x5f
        /*0052*/ 	.short	0x0101


	//----- nvinfo : EIATTR_VRC_CTA_INIT_COUNT
	.align		4
        /*0054*/ 	.byte	0x02, 0x4a
	.zero		1
	.zero		1


	//----- nvinfo : EIATTR_EXIT_INSTR_OFFSETS
	.align		4
        /*0058*/ 	.byte	0x04, 0x1c
        /*005a*/ 	.short	(.L_223 - .L_222)


	//   ....[0]....
.L_222:
        /*005c*/ 	.word	0x00000070


	//   ....[1]....
        /*0060*/ 	.word	0x00000120


	//   ....[2]....
        /*0064*/ 	.word	0x00000250


	//----- nvinfo : EIATTR_CRS_STACK_SIZE
	.align		4
.L_223:
        /*0068*/ 	.byte	0x04, 0x1e
        /*006a*/ 	.short	(.L_225 - .L_224)
.L_224:
        /*006c*/ 	.word	0x00000000


	//----- nvinfo : EIATTR_CBANK_PARAM_SIZE
	.align		4
.L_225:
        /*0070*/ 	.byte	0x03, 0x19
        /*0072*/ 	.short	0x0018


	//----- nvinfo : EIATTR_PARAM_CBANK
	.align		4
        /*0074*/ 	.byte	0x04, 0x0a
        /*0076*/ 	.short	(.L_227 - .L_226)
	.align		4
.L_226:
        /*0078*/ 	.word	index@(.nv.constant0._Z26computeWeightsKernel_HuberPKfPfif)
        /*007c*/ 	.short	0x0380
        /*007e*/ 	.short	0x0018


	//----- nvinfo : EIATTR_SW_WAR
	.align		4
.L_227:
        /*0080*/ 	.byte	0x04, 0x36
        /*0082*/ 	.short	(.L_229 - .L_228)
.L_228:
        /*0084*/ 	.word	0x00000008
.L_229:


//--------------------- .nv.info._Z21computeGradientKernelPKfPfiii --------------------------
	.section	.nv.info._Z21computeGradientKernelPKfPfiii,"",@"SHT_CUDA_INFO"
	.sectionflags	@""
	.align	4


	//----- nvinfo : EIATTR_CUDA_API_VERSION
	.align		4
        /*0000*/ 	.byte	0x04, 0x37
        /*0002*/ 	.short	(.L_231 - .L_230)
.L_230:
        /*0004*/ 	.word	0x00000082


	//----- nvinfo : EIATTR_KPARAM_INFO
	.align		4
.L_231:
        /*0008*/ 	.byte	0x04, 0x17
        /*000a*/ 	.short	(.L_233 - .L_232)
.L_232:
        /*000c*/ 	.word	0x00000000
        /*0010*/ 	.short	0x0004
        /*0012*/ 	.short	0x0018
        /*0014*/ 	.byte	0x00, 0xf0, 0x11, 0x00


	//----- nvinfo : EIATTR_KPARAM_INFO
	.align		4
.L_233:
        /*0018*/ 	.byte	0x04, 0x17
        /*001a*/ 	.short	(.L_235 - .L_234)
.L_234:
        /*001c*/ 	.word	0x00000000
        /*0020*/ 	.short	0x0003
        /*0022*/ 	.short	0x0014
        /*0024*/ 	.byte	0x00, 0xf0, 0x11, 0x00


	//----- nvinfo : EIATTR_KPARAM_INFO
	.align		4
.L_235:
        /*0028*/ 	.byte	0x04, 0x17
        /*002a*/ 	.short	(.L_237 - .L_236)
.L_236:
        /*002c*/ 	.word	0x00000000
        /*0030*/ 	.short	0x0002
        /*0032*/ 	.short	0x0010
        /*0034*/ 	.byte	0x00, 0xf0, 0x11, 0x00


	//----- nvinfo : EIATTR_KPARAM_INFO
	.align		4
.L_237:
        /*0038*/ 	.byte	0x04, 0x17
        /*003a*/ 	.short	(.L_239 - .L_238)
.L_238:
        /*003c*/ 	.word	0x00000000
        /*0040*/ 	.short	0x0001
        /*0042*/ 	.short	0x0008
        /*0044*/ 	.byte	0x00, 0xf5, 0x21, 0x00


	//----- nvinfo : EIATTR_KPARAM_INFO
	.align		4
.L_239:
        /*0048*/ 	.byte	0x04, 0x17
        /*004a*/ 	.short	(.L_241 - .L_240)
.L_240:
        /*004c*/ 	.word	0x00000000
        /*0050*/ 	.short	0x0000
        /*0052*/ 	.short	0x0000
        /*0054*/ 	.byte	0x00, 0xf5, 0x21, 0x00


	//----- nvinfo : EIATTR_SPARSE_MMA_MASK
	.align		4
.L_241:
        /*0058*/ 	.byte	0x03, 0x50
        /*005a*/ 	.short	0x0000


	//----- nvinfo : EIATTR_MAXREG_COUNT
	.align		4
        /*005c*/ 	.byte	0x03, 0x1b
        /*005e*/ 	.short	0x00ff


	//----- nvinfo : EIATTR_MERCURY_ISA_VERSION
	.align		4
        /*0060*/ 	.byte	0x03, 0x5f
        /*0062*/ 	.short	0x0101


	//----- nvinfo : EIATTR_VRC_CTA_INIT_COUNT
	.align		4
        /*0064*/ 	.byte	0x02, 0x4a
	.zero		1
	.zero		1


	//----- nvinfo : EIATTR_EXIT_INSTR_OFFSETS
	.align		4
        /*0068*/ 	.byte	0x04, 0x1c
        /*006a*/ 	.short	(.L_243 - .L_242)


	//   ....[0]....
.L_242:
        /*006c*/ 	.word	0x00000170


	//   ....[1]....
        /*0070*/ 	.word	0x00000300


	//----- nvinfo : EIATTR_CBANK_PARAM_SIZE
	.align		4
.L_243:
        /*0074*/ 	.byte	0x03, 0x19
        /*0076*/ 	.short	0x001c


	//----- nvinfo : EIATTR_PARAM_CBANK
	.align		4
        /*0078*/ 	.byte	0x04, 0x0a
        /*007a*/ 	.short	(.L_245 - .L_244)
	.align		4
.L_244:
        /*007c*/ 	.word	index@(.nv.constant0._Z21computeGradientKernelPKfPfiii)
        /*0080*/ 	.short	0x0380
        /*0082*/ 	.short	0x001c


	//----- nvinfo : EIATTR_SW_WAR
	.align		4
.L_245:
        /*0084*/ 	.byte	0x04, 0x36
        /*0086*/ 	.short	(.L_247 - .L_246)
.L_246:
        /*0088*/ 	.word	0x00000008
.L_247:


//--------------------- .nv.info._Z25getSquaredResidualsKernelPKfPfS1_i --------------------------
	.section	.nv.info._Z25getSquaredResidualsKernelPKfPfS1_i,"",@"SHT_CUDA_INFO"
	.sectionflags	@""
	.align	4


	//----- nvinfo : EIATTR_CUDA_API_VERSION
	.align		4
        /*0000*/ 	.byte	0x04, 0x37
        /*0002*/ 	.short	(.L_249 - .L_248)
.L_248:
        /*0004*/ 	.word	0x00000082


	//----- nvinfo : EIATTR_KPARAM_INFO
	.align		4
.L_249:
        /*0008*/ 	.byte	0x04, 0x17
        /*000a*/ 	.short	(.L_251 - .L_250)
.L_250:
        /*000c*/ 	.word	0x00000000
        /*0010*/ 	.short	0x0003
        /*0012*/ 	.short	0x0018
        /*0014*/ 	.byte	0x00, 0xf0, 0x11, 0x00


	//----- nvinfo : EIATTR_KPARAM_INFO
	.align		4
.L_251:
        /*0018*/ 	.byte	0x04, 0x17
        /*001a*/ 	.short	(.L_253 - .L_252)
.L_252:
        /*001c*/ 	.word	0x00000000
        /*0020*/ 	.short	0x0002
        /*0022*/ 	.short	0x0010
        /*0024*/ 	.byte	0x00, 0xf5, 0x21, 0x00


	//----- nvinfo : EIATTR_KPARAM_INFO
	.align		4
.L_253:
        /*0028*/ 	.byte	0x04, 0x17
        /*002a*/ 	.short	(.L_255 - .L_254)
.L_254:
        /*002c*/ 	.word	0x00000000
        /*0030*/ 	.short	0x0001
        /*0032*/ 	.short	0x0008
        /*0034*/ 	.byte	0x00, 0xf5, 0x21, 0x00


	//----- nvinfo : EIATTR_KPARAM_INFO
	.align		4
.L_255:
        /*0038*/ 	.byte	0x04, 0x17
        /*003a*/ 	.short	(.L_257 - .L_256)
.L_256:
        /*003c*/ 	.word	0x00000000
        /*0040*/ 	.short	0x0000
        /*0042*/ 	.short	0x0000
        /*0044*/ 	.byte	0x00, 0xf5, 0x21, 0x00


	//----- nvinfo : EIATTR_SPARSE_MMA_MASK
	.align		4
.L_257:
        /*0048*/ 	.byte	0x03, 0x50
        /*004a*/ 	.short	0x0000


	//----- nvinfo : EIATTR_MAXREG_COUNT
	.align		4
        /*004c*/ 	.byte	0x03, 0x1b
        /*004e*/ 	.short	0x00ff


	//----- nvinfo : EIATTR_MERCURY_ISA_VERSION
	.align		4
        /*0050*/ 	.byte	0x03, 0x5f
        /*0052*/ 	.short	0x0101


	//----- nvinfo : EIATTR_VRC_CTA_INIT_COUNT
	.align		4
        /*0054*/ 	.byte	0x02, 0x4a
	.zero		1
	.zero		1


	//----- nvinfo : EIATTR_EXIT_INSTR_OFFSETS
	.align		4
        /*0058*/ 	.byte	0x04, 0x1c
        /*005a*/ 	.short	(.L_259 - .L_258)


	//   ....[0]....
.L_258:
        /*005c*/ 	.word	0x00000070


	//   ....[1]....
        /*0060*/ 	.word	0x00000150


	//----- nvinfo : EIATTR_CBANK_PARAM_SIZE
	.align		4
.L_259:
        /*0064*/ 	.byte	0x03, 0x19
        /*0066*/ 	.short	0x001c


	//----- nvinfo : EIATTR_PARAM_CBANK
	.align		4
        /*0068*/ 	.byte	0x04, 0x0a
        /*006a*/ 	.short	(.L_261 - .L_260)
	.align		4
.L_260:
        /*006c*/ 	.word	index@(.nv.constant0._Z25getSquaredResidualsKernelPKfPfS1_i)
        /*0070*/ 	.short	0x0380
        /*0072*/ 	.short	0x001c


	//----- nvinfo : EIATTR_SW_WAR
	.align		4
.L_261:
        /*0074*/ 	.byte	0x04, 0x36
        /*0076*/ 	.short	(.L_263 - .L_262)
.L_262:
        /*0078*/ 	.word	0x00000008
.L_263:


//--------------------- .nv.info._Z18compute_JTJ_KernelPKfPfS0_ib --------------------------
	.section	.nv.info._Z18compute_JTJ_KernelPKfPfS0_ib,"",@"SHT_CUDA_INFO"
	.sectionflags	@""
	.align	4


	//----- nvinfo : EIATTR_CUDA_API_VERSION
	.align		4
        /*0000*/ 	.byte	0x04, 0x37
        /*0002*/ 	.short	(.L_265 - .L_264)
.L_264:
        /*0004*/ 	.word	0x00000082


	//----- nvinfo : EIATTR_KPARAM_INFO
	.align		4
.L_265:
        /*0008*/ 	.byte	0x04, 0x17
        /*000a*/ 	.short	(.L_267 - .L_266)
.L_266:
        /*000c*/ 	.word	0x00000000
        /*0010*/ 	.short	0x0004
        /*0012*/ 	.short	0x001c
        /*0014*/ 	.byte	0x00, 0xf0, 0x05, 0x00


	//----- nvinfo : EIATTR_KPARAM_INFO
	.align		4
.L_267:
        /*0018*/ 	.byte	0x04, 0x17
        /*001a*/ 	.short	(.L_269 - .L_268)
.L_268:
        /*001c*/ 	.word	0x00000000
        /*0020*/ 	.short	0x0003
        /*0022*/ 	.short	0x0018
        /*0024*/ 	.byte	0x00, 0xf0, 0x11, 0x00


	//----- nvinfo : EIATTR_KPARAM_INFO
	.align		4
.L_269:
        /*0028*/ 	.byte	0x04, 0x17
        /*002a*/ 	.short	(.L_271 - .L_270)
.L_270:
        /*002c*/ 	.word	0x00000000
        /*0030*/ 	.short	0x0002
        /*0032*/ 	.short	0x0010
        /*0034*/ 	.byte	0x00, 0xf5, 0x21, 0x00


	//----- nvinfo : EIATTR_KPARAM_INFO
	.align		4
.L_271:
        /*0038*/ 	.byte	0x04, 0x17
        /*003a*/ 	.short	(.L_273 - .L_272)
.L_272:
        /*003c*/ 	.word	0x00000000
        /*0040*/ 	.short	0x0001
        /*0042*/ 	.short	0x0008
        /*0044*/ 	.byte	0x00, 0xf5, 0x21, 0x00


	//----- nvinfo : EIATTR_KPARAM_INFO
	.align		4
.L_273:
        /*0048*/ 	.byte	0x04, 0x17
        /*004a*/ 	.short	(.L_275 - .L_274)
.L_274:
        /*004c*/ 	.word	0x00000000
        /*0050*/ 	.short	0x0000
        /*0052*/ 	.short	0x0000
        /*0054*/ 	.byte	0x00, 0xf5, 0x21, 0x00


	//----- nvinfo : EIATTR_SPARSE_MMA_MASK
	.align		4
.L_275:
        /*0058*/ 	.byte	0x03, 0x50
        /*005a*/ 	.short	0x0000


	//----- nvinfo : EIATTR_MAXREG_COUNT
	.align		4
        /*005c*/ 	.byte	0x03, 0x1b
        /*005e*/ 	.short	0x00ff


	//----- nvinfo : EIATTR_MERCURY_ISA_VERSION
	.align		4
        /*0060*/ 	.byte	0x03, 0x5f
        /*0062*/ 	.short	0x0101


	//----- nvinfo : EIATTR_VRC_CTA_INIT_COUNT
	.align		4
        /*0064*/ 	.byte	0x02, 0x4a
	.zero		1
	.zero		1


	//----- nvinfo : EIATTR_EXIT_INSTR_OFFSETS
	.align		4
        /*0068*/ 	.byte	0x04, 0x1c
        /*006a*/ 	.short	(.L_277 - .L_276)


	//   ....[0]....
.L_276:
        /*006c*/ 	.word	0x000000c0


	//   ....[1]....
        /*0070*/ 	.word	0x000011f0


	//----- nvinfo : EIATTR_CBANK_PARAM_SIZE
	.align		4
.L_277:
        /*0074*/ 	.byte	0x03, 0x19
        /*0076*/ 	.short	0x001d


	//----- nvinfo : EIATTR_PARAM_CBANK
	.align		4
        /*0078*/ 	.byte	0x04, 0x0a
        /*007a*/ 	.short	(.L_279 - .L_278)
	.align		4
.L_278:
        /*007c*/ 	.word	index@(.nv.constant0._Z18compute_JTJ_KernelPKfPfS0_ib)
        /*0080*/ 	.short	0x0380
        /*0082*/ 	.short	0x001d


	//----- nvinfo : EIATTR_SW_WAR
	.align		4
.L_279:
        /*0084*/ 	.byte	0x04, 0x36
        /*0086*/ 	.short	(.L_281 - .L_280)
.L_280:
        /*0088*/ 	.word	0x00000008
.L_281:


//--------------------- .nv.info._Z18compute_JtR_KernelPKfS0_Pfii --------------------------
	.section	.nv.info._Z18compute_JtR_KernelPKfS0_Pfii,"",@"SHT_CUDA_INFO"
	.sectionflags	@""
	.align	4


	//----- nvinfo : EIATTR_CUDA_API_VERSION
	.align		4
        /*0000*/ 	.byte	0x04, 0x37
        /*0002*/ 	.short	(.L_283 - .L_282)
.L_282:
        /*0004*/ 	.word	0x00000082


	//----- nvinfo : EIATTR_KPARAM_INFO
	.align		4
.L_283:
        /*0008*/ 	.byte	0x04, 0x17
        /*000a*/ 	.short	(.L_285 - .L_284)
.L_284:
        /*000c*/ 	.word	0x00000000
        /*0010*/ 	.short	0x0004
        /*0012*/ 	.short	0x001c
        /*0014*/ 	.byte	0x00, 0xf0, 0x11, 0x00


	//----- nvinfo : EIATTR_KPARAM_INFO
	.align		4
.L_285:
        /*0018*/ 	.byte	0x04, 0x17
        /*001a*/ 	.short	(.L_287 - .L_286)
.L_286:
        /*001c*/ 	.word	0x00000000
        /*0020*/ 	.short	0x0003
        /*0022*/ 	.short	0x0018
        /*0024*/ 	.byte	0x00, 0xf0, 0x11, 0x00


	//----- nvinfo : EIATTR_KPARAM_INFO
	.align		4
.L_287:
        /*0028*/ 	.byte	0x04, 0x17
        /*002a*/ 	.short	(.L_289 - .L_288)
.L_288:
        /*002c*/ 	.word	0x00000000
        /*0030*/ 	.short	0x0002
        /*0032*/ 	.short	0x0010
        /*0034*/ 	.byte	0x00, 0xf5, 0x21, 0x00


	//----- nvinfo : EIATTR_KPARAM_INFO
	.align		4
.L_289:
        /*0038*/ 	.byte	0x04, 0x17
        /*003a*/ 	.short	(.L_291 - .L_290)
.L_290:
        /*003c*/ 	.word	0x00000000
        /*0040*/ 	.short	0x0001
        /*0042*/ 	.short	0x0008
        /*0044*/ 	.byte	0x00, 0xf5, 0x21, 0x00


	//----- nvinfo : EIATTR_KPARAM_INFO
	.align		4
.L_291:
        /*0048*/ 	.byte	0x04, 0x17
        /*004a*/ 	.short	(.L_293 - .L_292)
.L_292:
        /*004c*/ 	.word	0x00000000
        /*0050*/ 	.short	0x0000
        /*0052*/ 	.short	0x0000
        /*0054*/ 	.byte	0x00, 0xf5, 0x21, 0x00


	//----- nvinfo : EIATTR_SPARSE_MMA_MASK
	.align		4
.L_293:
        /*0058*/ 	.byte	0x03, 0x50
        /*005a*/ 	.short	0x0000


	//----- nvinfo : EIATTR_MAXREG_COUNT
	.align		4
        /*005c*/ 	.byte	0x03, 0x1b
        /*005e*/ 	.short	0x00ff


	//----- nvinfo : EIATTR_MERCURY_ISA_VERSION
	.align		4
        /*0060*/ 	.byte	0x03, 0x5f
        /*0062*/ 	.short	0x0101


	//----- nvinfo : EIATTR_VRC_CTA_INIT_COUNT
	.align		4
        /*0064*/ 	.byte	0x02, 0x4a
	.zero		1
	.zero		1


	//----- nvinfo : EIATTR_EXIT_INSTR_OFFSETS
	.align		4
        /*0068*/ 	.byte	0x04, 0x1c
        /*006a*/ 	.short	(.L_295 - .L_294)


	//   ....[0]....
.L_294:
        /*006c*/ 	.word	0x000000c0


	//   ....[1]....
        /*0070*/ 	.word	0x00000190


	//----- nvinfo : EIATTR_CBANK_PARAM_SIZE
	.align		4
.L_295:
        /*0074*/ 	.byte	0x03, 0x19
        /*0076*/ 	.short	0x0020


	//----- nvinfo : EIATTR_PARAM_CBANK
	.align		4
        /*0078*/ 	.byte	0x04, 0x0a
        /*007a*/ 	.short	(.L_297 - .L_296)
	.align		4
.L_296:
        /*007c*/ 	.word	index@(.nv.constant0._Z18compute_JtR_KernelPKfS0_Pfii)
        /*0080*/ 	.short	0x0380
        /*0082*/ 	.short	0x0020


	//----- nvinfo : EIATTR_SW_WAR
	.align		4
.L_297:
        /*0084*/ 	.byte	0x04, 0x36
        /*0086*/ 	.short	(.L_299 - .L_298)
.L_298:
        /*0088*/ 	.word	0x00000008
.L_299:


//--------------------- .nv.callgraph             --------------------------
	.section	.nv.callgraph,"",@"SHT_CUDA_CALLGRAPH"
	.align	4
	.sectionentsize	8
	.align		4
        /*0000*/ 	.word	0x00000000
	.align		4
        /*0004*/ 	.word	0xffffffff
	.align		4
        /*0008*/ 	.word	0x00000000
	.align		4
        /*000c*/ 	.word	0xfffffffe
	.align		4
        /*0010*/ 	.word	0x00000000
	.align		4
        /*0014*/ 	.word	0xfffffffd
	.align		4
        /*0018*/ 	.word	0x00000000
	.align		4
        /*001c*/ 	.word	0xfffffffc


//--------------------- .text._Z20deriveAnalyticKernelPKfS0_S0_S0_S0_S0_Pfii --------------------------
	.section	.text._Z20deriveAnalyticKernelPKfS0_S0_S0_S0_S0_Pfii,"ax",@progbits
	.align	128
        .global         _Z20deriveAnalyticKernelPKfS0_S0_S0_S0_S0_Pfii
        .type           _Z20deriveAnalyticKernelPKfS0_S0_S0_S0_S0_Pfii,@function
        .size           _Z20deriveAnalyticKernelPKfS0_S0_S0_S0_S0_Pfii,(.L_x_93 - _Z20deriveAnalyticKernelPKfS0_S0_S0_S0_S0_Pfii)
        .other          _Z20deriveAnalyticKernelPKfS0_S0_S0_S0_S0_Pfii,@"STO_CUDA_ENTRY STV_DEFAULT"
_Z20deriveAnalyticKernelPKfS0_S0_S0_S0_S0_Pfii:
.text._Z20deriveAnalyticKernelPKfS0_S0_S0_S0_S0_Pfii:
[----:B------:R-:W-:Y:S01]  /*0000*/  LDC R1, c[0x0][0x37c] ;  /* 0x0000df00ff017b82 */ /* 0x000fe20000000800 */
[----:B------:R-:W0:Y:S01]  /*0010*/  S2R R7, SR_TID.Y ;  /* 0x0000000000077919 */ /* 0x000e220000002200 */
[----:B------:R-:W1:Y:S01]  /*0020*/  LDCU UR4, c[0x0][0x360] ;  /* 0x00006c00ff0477ac */ /* 0x000e620008000800 */
[----:B------:R-:W0:Y:S01]  /*0030*/  S2R R0, SR_CTAID.Y ;  /* 0x0000000000007919 */ /* 0x000e220000002600 */
[----:B------:R-:W0:Y:S01]  /*0040*/  LDCU UR5, c[0x0][0x364] ;  /* 0x00006c80ff0577ac */ /* 0x000e220008000800 */
[----:B------:R-:W1:Y:S01]  /*0050*/  S2R R2, SR_TID.X ;  /* 0x0000000000027919 */ /* 0x000e620000002100 */
[----:B------:R-:W2:Y:S01]  /*0060*/  LDCU.64 UR6, c[0x0][0x3b8] ;  /* 0x00007700ff0677ac */ /* 0x000ea20008000a00 */
[----:B------:R-:W1:Y:S01]  /*0070*/  S2R R3, SR_CTAID.X ;  /* 0x0000000000037919 */ /* 0x000e620000002500 */
[----:B0-----:R-:W-:-:S05]  /*0080*/  IMAD R7, R0, UR5, R7 ;  /* 0x0000000500077c24 */ /* 0x001fca000f8e0207 */
[----:B--2---:R-:W-:Y:S01]  /*0090*/  ISETP.GE.AND P0, PT, R7, UR7, PT ;  /* 0x0000000707007c0c */ /* 0x004fe2000bf06270 */
[----:B-1----:R-:W-:-:S05]  /*00a0*/  IMAD R2, R3, UR4, R2 ;  /* 0x0000000403027c24 */ /* 0x002fca000f8e0202 */
[----:B------:R-:W-:-:S13]  /*00b0*/  ISETP.GE.OR P0, PT, R2, UR6, P0 ;  /* 0x0000000602007c0c */ /* 0x000fda0008706670 */
[----:B------:R-:W-:Y:S05]  /*00c0*/  @P0 EXIT ;  /* 0x000000000000094d */ /* 0x000fea0003800000 */
[----:B------:R-:W0:Y:S01]  /*00d0*/  LDC.64 R4, c[0x0][0x3b0] ;  /* 0x0000ec00ff047b82 */ /* 0x000e220000000a00 */
[----:B------:R-:W-:Y:S01]  /*00e0*/  USHF.R.S32.HI UR4, URZ, 0x1f, UR6 ;  /* 0x0000001fff047899 */ /* 0x000fe20008011406 */
[----:B------:R-:W-:-:S05]  /*00f0*/  SHF.R.S32.HI R3, RZ, 0x1f, R2 ;  /* 0x0000001fff037819 */ /* 0x000fca0000011402 */
[C---:B------:R-:W-:Y:S02]  /*0100*/  IMAD R9, R7.reuse, UR4, RZ ;  /* 0x0000000407097c24 */ /* 0x040fe4000f8e02ff */
[----:B------:R-:W-:-:S03]  /*0110*/  IMAD.WIDE.U32 R2, R7, UR6, R2 ;  /* 0x0000000607027c25 */ /* 0x000fc6000f8e0002 */
[----:B------:R-:W1:Y:S02]  /*0120*/  LDCU.64 UR4, c[0x0][0x358] ;  /* 0x00006b00ff0477ac */ /* 0x000e640008000a00 */
[----:B------:R-:W-:Y:S01]  /*0130*/  IADD3 R0, PT, PT, R3, R9, RZ ;  /* 0x0000000903007210 */ /* 0x000fe20007ffe0ff */
[----:B0-----:R-:W-:-:S04]  /*0140*/  IMAD.WIDE.U32 R2, R2, 0x18, R4 ;  /* 0x0000001802027825 */ /* 0x001fc800078e0004 */
[----:B------:R-:W-:-:S05]  /*0150*/  IMAD R5, R0, 0x18, RZ ;  /* 0x0000001800057824 */ /* 0x000fca00078e02ff */
[----:B------:R-:W-:Y:S01]  /*0160*/  IADD3 R3, PT, PT, R3, R5, RZ ;  /* 0x0000000503037210 */ /* 0x000fe20007ffe0ff */
[----:B------:R-:W-:-:S05]  /*0170*/  HFMA2 R5, -RZ, RZ, -0.0 , 0 ;  /* 0x80000000ff057431 */ /* 0x000fca00000001ff */
[----:B-1----:R-:W-:Y:S04]  /*0180*/  STG.E desc[UR4][R2.64], R5 ;  /* 0x0000000502007986 */ /* 0x002fe8000c101904 */
[----:B------:R-:W-:Y:S04]  /*0190*/  STG.E desc[UR4][R2.64+0x4], R5 ;  /* 0x0000040502007986 */ /* 0x000fe8000c101904 */
[----:B------:R-:W-:Y:S04]  /*01a0*/  STG.E desc[UR4][R2.64+0x8], R5 ;  /* 0x0000080502007986 */ /* 0x000fe8000c101904 */
[----:B------:R-:W-:Y:S04]  /*01b0*/  STG.E desc[UR4][R2.64+0xc], R5 ;  /* 0x00000c0502007986 */ /* 0x000fe8000c101904 */
[----:B------:R-:W-:Y:S04]  /*01c0*/  STG.E desc[UR4][R2.64+0x10], R5 ;  /* 0x0000100502007986 */ /* 0x000fe8000c101904 */
[----:B------:R-:W-:Y:S01]  /*01d0*/  STG.E desc[UR4][R2.64+0x14], R5 ;  /* 0x0000140502007986 */ /* 0x000fe2000c101904 */
[----:B------:R-:W-:Y:S05]  /*01e0*/  EXIT ;  /* 0x000000000000794d */ /* 0x000fea0003800000 */
.L_x_0:
[----:B------:R-:W-:-:S00]  /*01f0*/  BRA `(.L_x_0) ;  /* 0xfffffffc00fc7947 */ /* 0x000fc0000383ffff */
[----:B------:R-:W-:-:S00]  /*0200*/  NOP ;  /* 0x0000000000007918 */ /* 0x000fc00000000000 */
[----:B------:R-:W-:-:S00]  /*0210*/  NOP ;  /* 0x0000000000007918 */ /* 0x000fc00000000000 */
[----:B------:R-:W-:-:S00]  /*0220*/  NOP ;  /* 0x0000000000007918 */ /* 0x000fc00000000000 */
[----:B------:R-:W-:-:S00]  /*0230*/  NOP ;  /* 0x0000000000007918 */ /* 0x000fc00000000000 */
[----:B------:R-:W-:-:S00]  /*0240*/  NOP ;  /* 0x0000000000007918 */ /* 0x000fc00000000000 */
[----:B------:R-:W-:-:S00]  /*0250*/  NOP ;  /* 0x0000000000007918 */ /* 0x000fc00000000000 */
[----:B------:R-:W-:-:S00]  /*0260*/  NOP ;  /* 0x0000000000007918 */ /* 0x000fc00000000000 */
[----:B------:R-:W-:-:S00]  /*0270*/  NOP ;  /* 0x0000000000007918 */ /* 0x000fc00000000000 */
.L_x_93:


//--------------------- .text._Z20calculateErrorKernelPKfS0_S0_S0_S0_S0_Pfii --------------------------
	.section	.text._Z20calculateErrorKernelPKfS0_S0_S0_S0_S0_Pfii,"ax",@progbits
	.align	128
        .global         _Z20calculateErrorKernelPKfS0_S0_S0_S0_S0_Pfii
        .type           _Z20calculateErrorKernelPKfS0_S0_S0_S0_S0_Pfii,@function
        .size           _Z20calculateErrorKernelPKfS0_S0_S0_S0_S0_Pfii,(.L_x_94 - _Z20calculateErrorKernelPKfS0_S0_S0_S0_S0_Pfii)
        .other          _Z20calculateErrorKernelPKfS0_S0_S0_S0_S0_Pfii,@"STO_CUDA_ENTRY STV_DEFAULT"
_Z20calculateErrorKernelPKfS0_S0_S0_S0_S0_Pfii:
.text._Z20calculateErrorKernelPKfS0_S0_S0_S0_S0_Pfii:
        /* <DEDUP_REMOVED lines=14> */
[----:B------:R-:W1:Y:S01]  /*00e0*/  LDCU.64 UR4, c[0x0][0x358] ;  /* 0x00006b00ff0477ac */ /* 0x000e620008000a00 */
[----:B------:R-:W-:-:S04]  /*00f0*/  IMAD R5, R5, UR6, R0 ;  /* 0x0000000605057c24 */ /* 0x000fc8000f8e0200 */
[----:B0-----:R-:W-:-:S05]  /*0100*/  IMAD.WIDE R2, R5, 0x4, R2 ;  /* 0x0000000405027825 */ /* 0x001fca00078e0202 */
[----:B-1----:R-:W-:Y:S01]  /*0110*/  STG.E desc[UR4][R2.64], RZ ;  /* 0x000000ff02007986 */ /* 0x002fe2000c101904 */
[----:B------:R-:W-:Y:S05]  /*0120*/  EXIT ;  /* 0x000000000000794d */ /* 0x000fea0003800000 */
.L_x_1:
        /* <DEDUP_REMOVED lines=13> */
.L_x_94:


//--------------------- .text._Z21downsampleDepthKernelPfS_ii --------------------------
	.section	.text._Z21downsampleDepthKernelPfS_ii,"ax",@progbits
	.align	128
        .global         _Z21downsampleDepthKernelPfS_ii
        .type           _Z21downsampleDepthKernelPfS_ii,@function
        .size           _Z21downsampleDepthKernelPfS_ii,(.L_x_90 - _Z21downsampleDepthKernelPfS_ii)
        .other          _Z21downsampleDepthKernelPfS_ii,@"STO_CUDA_ENTRY STV_DEFAULT"
_Z21downsampleDepthKernelPfS_ii:
.text._Z21downsampleDepthKernelPfS_ii:
[----:B------:R-:W-:Y:S01]  /*0000*/  LDC R1, c[0x0][0x37c] ;  /* 0x0000df00ff017b82 */ /* 0x000fe20000000800 */
[----:B------:R-:W0:Y:S07]  /*0010*/  S2R R5, SR_TID.Y ;  /* 0x0000000000057919 */ /* 0x000e2e0000002200 */
[----:B------:R-:W1:Y:S01]  /*0020*/  LDC.64 R2, c[0x0][0x390] ;  /* 0x0000e400ff027b82 */ /* 0x000e620000000a00 */
[----:B------:R-:W2:Y:S01]  /*0030*/  LDCU UR4, c[0x0][0x360] ;  /* 0x00006c00ff0477ac */ /* 0x000ea20008000800 */
[----:B------:R-:W0:Y:S01]  /*0040*/  S2R R0, SR_CTAID.Y ;  /* 0x0000000000007919 */ /* 0x000e220000002600 */
[----:B------:R-:W0:Y:S01]  /*0050*/  LDCU UR5, c[0x0][0x364] ;  /* 0x00006c80ff0577ac */ /* 0x000e220008000800 */
[----:B------:R-:W2:Y:S01]  /*0060*/  S2R R4, SR_TID.X ;  /* 0x0000000000047919 */ /* 0x000ea20000002100 */
[----:B------:R-:W2:Y:S01]  /*0070*/  S2R R9, SR_CTAID.X ;  /* 0x0000000000097919 */ /* 0x000ea20000002500 */
[----:B-1----:R-:W-:-:S02]  /*0080*/  LEA.HI R3, R3, R3, RZ, 0x1 ;  /* 0x0000000303037211 */ /* 0x002fc400078f08ff */
[----:B------:R-:W-:-:S04]  /*0090*/  LEA.HI R7, R2, R2, RZ, 0x1 ;  /* 0x0000000202077211 */ /* 0x000fc800078f08ff */
[----:B------:R-:W-:Y:S01]  /*00a0*/  SHF.R.S32.HI R7, RZ, 0x1, R7 ;  /* 0x00000001ff077819 */ /* 0x000fe20000011407 */
[----:B0-----:R-:W-:Y:S01]  /*00b0*/  IMAD R5, R0, UR5, R5 ;  /* 0x0000000500057c24 */ /* 0x001fe2000f8e0205 */
[----:B------:R-:W-:-:S04]  /*00c0*/  SHF.R.S32.HI R0, RZ, 0x1, R3 ;  /* 0x00000001ff007819 */ /* 0x000fc80000011403 */
[----:B------:R-:W-:Y:S01]  /*00d0*/  ISETP.GE.AND P0, PT, R5, R0, PT ;  /* 0x000000000500720c */ /* 0x000fe20003f06270 */
[----:B--2---:R-:W-:-:S05]  /*00e0*/  IMAD R4, R9, UR4, R4 ;  /* 0x0000000409047c24 */ /* 0x004fca000f8e0204 */
[----:B------:R-:W-:-:S13]  /*00f0*/  ISETP.GE.OR P0, PT, R4, R7, P0 ;  /* 0x000000070400720c */ /* 0x000fda0000706670 */
[----:B------:R-:W-:Y:S05]  /*0100*/  @P0 EXIT ;  /* 0x000000000000094d */ /* 0x000fea0003800000 */
[----:B------:R-:W0:Y:S01]  /*0110*/  LDC.64 R12, c[0x0][0x388] ;  /* 0x0000e200ff0c7b82 */ /* 0x000e220000000a00 */
[----:B------:R-:W1:Y:S01]  /*0120*/  LDCU.64 UR4, c[0x0][0x358] ;  /* 0x00006b00ff0477ac */ /* 0x000e620008000a00 */
[----:B------:R-:W-:-:S04]  /*0130*/  IMAD R3, R5, R2, R4 ;  /* 0x0000000205037224 */ /* 0x000fc800078e0204 */
[----:B------:R-:W-:-:S04]  /*0140*/  IMAD.SHL.U32 R3, R3, 0x2, RZ ;  /* 0x0000000203037824 */ /* 0x000fc800078e00ff */
[----:B0-----:R-:W-:-:S05]  /*0150*/  IMAD.WIDE R12, R3, 0x4, R12 ;  /* 0x00000004030c7825 */ /* 0x001fca00078e020c */
[----:B-1----:R-:W2:Y:S01]  /*0160*/  LDG.E R0, desc[UR4][R12.64] ;  /* 0x000000040c007981 */ /* 0x002ea2000c1e1900 */
[----:B------:R-:W-:-:S03]  /*0170*/  IMAD.WIDE R14, R2, 0x4, R12 ;  /* 0x00000004020e7825 */ /* 0x000fc600078e020c */
[----:B------:R0:W5:Y:S04]  /*0180*/  LDG.E R10, desc[UR4][R12.64+0x4] ;  /* 0x000004040c0a7981 */ /* 0x000168000c1e1900 */
[----:B------:R0:W5:Y:S04]  /*0190*/  LDG.E R3, desc[UR4][R14.64] ;  /* 0x000000040e037981 */ /* 0x000168000c1e1900 */
[----:B------:R0:W5:Y:S01]  /*01a0*/  LDG.E R6, desc[UR4][R14.64+0x4] ;  /* 0x000004040e067981 */ /* 0x000162000c1e1900 */
[----:B------:R-:W-:Y:S01]  /*01b0*/  BSSY.RECONVERGENT B0, `(.L_x_2) ;  /* 0x0000014000007945 */ /* 0x000fe20003800200 */
[----:B------:R-:W-:-:S02]  /*01c0*/  CS2R R8, SRZ ;  /* 0x0000000000087805 */ /* 0x000fc4000001ff00 */
[----:B--2---:R-:W-:-:S13]  /*01d0*/  FSETP.NEU.AND P0, PT, R0, RZ, PT ;  /* 0x000000ff0000720b */ /* 0x004fda0003f0d000 */
[----:B0-----:R-:W-:Y:S05]  /*01e0*/  @!P0 BRA `(.L_x_3) ;  /* 0x0000000000408947 */ /* 0x001fea0003800000 */
[----:B------:R-:W-:Y:S01]  /*01f0*/  VIADD R2, R0, 0x1800000 ;  /* 0x0180000000027836 */ /* 0x000fe20000000000 */
[----:B------:R-:W-:Y:S04]  /*0200*/  BSSY.RECONVERGENT B1, `(.L_x_4) ;  /* 0x000000c000017945 */ /* 0x000fe80003800200 */
[----:B------:R-:W-:-:S04]  /*0210*/  LOP3.LUT R2, R2, 0x7f800000, RZ, 0xc0, !PT ;  /* 0x7f80000002027812 */ /* 0x000fc800078ec0ff */
[----:B------:R-:W-:-:S13]  /*0220*/  ISETP.GT.U32.AND P0, PT, R2, 0x1ffffff, PT ;  /* 0x01ffffff0200780c */ /* 0x000fda0003f04070 */
[----:B------:R-:W-:Y:S05]  /*0230*/  @P0 BRA `(.L_x_5) ;  /* 0x0000000000100947 */ /* 0x000fea0003800000 */
[----:B------:R-:W-:-:S07]  /*0240*/  MOV R12, 0x260 ;  /* 0x00000260000c7802 */ /* 0x000fce0000000f00 */
[----:B-----5:R-:W-:Y:S05]  /*0250*/  CALL.REL.NOINC `($__internal_0_$__cuda_sm20_rcp_rn_f32_slowpath) ;  /* 0x0000000400b07944 */ /* 0x020fea0003c00000 */
[----:B------:R-:W-:Y:S01]  /*0260*/  IMAD.MOV.U32 R9, RZ, RZ, R0 ;  /* 0x000000ffff097224 */ /* 0x000fe200078e0000 */
[----:B------:R-:W-:Y:S06]  /*0270*/  BRA `(.L_x_6) ;  /* 0x0000000000107947 */ /* 0x000fec0003800000 */
.L_x_5:
[----:B------:R-:W0:Y:S02]  /*0280*/  MUFU.RCP R9, R0 ;  /* 0x0000000000097308 */ /* 0x000e240000001000 */
[----:B0-----:R-:W-:-:S04]  /*0290*/  FFMA R2, R0, R9, -1 ;  /* 0xbf80000000027423 */ /* 0x001fc80000000009 */
[----:B------:R-:W-:-:S04]  /*02a0*/  FADD.FTZ R2, -R2, -RZ ;  /* 0x800000ff02027221 */ /* 0x000fc80000010100 */
[----:B------:R-:W-:-:S07]  /*02b0*/  FFMA R9, R9, R2, R9 ;  /* 0x0000000209097223 */ /* 0x000fce0000000009 */
.L_x_6:
[----:B------:R-:W-:Y:S05]  /*02c0*/  BSYNC.RECONVERGENT B1 ;  /* 0x0000000000017941 */ /* 0x000fea0003800200 */
.L_x_4:
[----:B------:R-:W-:Y:S01]  /*02d0*/  FADD R9, RZ, R9 ;  /* 0x00000009ff097221 */ /* 0x000fe20000000000 */
[----:B------:R-:W-:-:S07]  /*02e0*/  IMAD.MOV.U32 R8, RZ, RZ, 0x1 ;  /* 0x00000001ff087424 */ /* 0x000fce00078e00ff */
.L_x_3:
[----:B------:R-:W-:Y:S05]  /*02f0*/  BSYNC.RECONVERGENT B0 ;  /* 0x0000000000007941 */ /* 0x000fea0003800200 */
.L_x_2:
[----:B-----5:R-:W-:Y:S01]  /*0300*/  FSETP.NEU.AND P0, PT, R10, RZ, PT ;  /* 0x000000ff0a00720b */ /* 0x020fe20003f0d000 */
[----:B------:R-:W-:-:S12]  /*0310*/  BSSY.RECONVERGENT B0, `(.L_x_7) ;  /* 0x0000012000007945 */ /* 0x000fd80003800200 */
[----:B------:R-:W-:Y:S05]  /*0320*/  @!P0 BRA `(.L_x_8) ;  /* 0x0000000000408947 */ /* 0x000fea0003800000 */
[----:B------:R-:W-:Y:S01]  /*0330*/  VIADD R0, R10, 0x1800000 ;  /* 0x018000000a007836 */ /* 0x000fe20000000000 */
[----:B------:R-:W-:Y:S04]  /*0340*/  BSSY.RECONVERGENT B1, `(.L_x_9) ;  /* 0x000000c000017945 */ /* 0x000fe80003800200 */
[----:B------:R-:W-:-:S04]  /*0350*/  LOP3.LUT R0, R0, 0x7f800000, RZ, 0xc0, !PT ;  /* 0x7f80000000007812 */ /* 0x000fc800078ec0ff */
[----:B------:R-:W-:-:S13]  /*0360*/  ISETP.GT.U32.AND P0, PT, R0, 0x1ffffff, PT ;  /* 0x01ffffff0000780c */ /* 0x000fda0003f04070 */
[----:B------:R-:W-:Y:S05]  /*0370*/  @P0 BRA `(.L_x_10) ;  /* 0x0000000000100947 */ /* 0x000fea0003800000 */
[----:B------:R-:W-:Y:S01]  /*0380*/  IMAD.MOV.U32 R0, RZ, RZ, R10 ;  /* 0x000000ffff007224 */ /* 0x000fe200078e000a */
[----:B------:R-:W-:-:S07]  /*0390*/  MOV R12, 0x3b0 ;  /* 0x000003b0000c7802 */ /* 0x000fce0000000f00 */
[----:B------:R-:W-:Y:S05]  /*03a0*/  CALL.REL.NOINC `($__internal_0_$__cuda_sm20_rcp_rn_f32_slowpath) ;  /* 0x00000004005c7944 */ /* 0x000fea0003c00000 */
[----:B------:R-:W-:Y:S05]  /*03b0*/  BRA `(.L_x_11) ;  /* 0x0000000000107947 */ /* 0x000fea0003800000 */
.L_x_10:
[----:B------:R-:W0:Y:S02]  /*03c0*/  MUFU.RCP R11, R10 ;  /* 0x0000000a000b7308 */ /* 0x000e240000001000 */
[----:B0-----:R-:W-:-:S04]  /*03d0*/  FFMA R0, R10, R11, -1 ;  /* 0xbf8000000a007423 */ /* 0x001fc8000000000b */
[----:B------:R-:W-:-:S04]  /*03e0*/  FADD.FTZ R0, -R0, -RZ ;  /* 0x800000ff00007221 */ /* 0x000fc80000010100 */
[----:B------:R-:W-:-:S07]  /*03f0*/  FFMA R0, R11, R0, R11 ;  /* 0x000000000b007223 */ /* 0x000fce000000000b */
.L_x_11:
[----:B------:R-:W-:Y:S05]  /*0400*/  BSYNC.RECONVERGENT B1 ;  /* 0x0000000000017941 */ /* 0x000fea0003800200 */
.L_x_9:
[----:B------:R-:W-:Y:S01]  /*0410*/  FADD R9, R9, R0 ;  /* 0x0000000009097221 */ /* 0x000fe20000000000 */
[----:B------:R-:W-:-:S07]  /*0420*/  VIADD R8, R8, 0x1 ;  /* 0x0000000108087836 */ /* 0x000fce0000000000 */
.L_x_8:
[----:B------:R-:W-:Y:S05]  /*0430*/  BSYNC.RECONVERGENT B0 ;  /* 0x0000000000007941 */ /* 0x000fea0003800200 */
.L_x_7:
[----:B------:R-:W-:Y:S01]  /*0440*/  FSETP.NEU.AND P0, PT, R3, RZ, PT ;  /* 0x000000ff0300720b */ /* 0x000fe20003f0d000 */
        /* <DEDUP_REMOVED lines=11> */
.L_x_15:
[----:B------:R-:W0:Y:S02]  /*0500*/  MUFU.RCP R0, R3 ;  /* 0x0000000300007308 */ /* 0x000e240000001000 */
[----:B0-----:R-:W-:-:S04]  /*0510*/  FFMA R2, R3, R0, -1 ;  /* 0xbf80000003027423 */ /* 0x001fc80000000000 */
[----:B------:R-:W-:-:S04]  /*0520*/  FADD.FTZ R11, -R2, -RZ ;  /* 0x800000ff020b7221 */ /* 0x000fc80000010100 */
[----:B------:R-:W-:-:S07]  /*0530*/  FFMA R0, R0, R11, R0 ;  /* 0x0000000b00007223 */ /* 0x000fce0000000000 */
.L_x_16:
[----:B------:R-:W-:Y:S05]  /*0540*/  BSYNC.RECONVERGENT B1 ;  /* 0x0000000000017941 */ /* 0x000fea0003800200 */
.L_x_14:
[----:B------:R-:W-:Y:S01]  /*0550*/  FADD R9, R9, R0 ;  /* 0x0000000009097221 */ /* 0x000fe20000000000 */
[----:B------:R-:W-:-:S07]  /*0560*/  VIADD R8, R8, 0x1 ;  /* 0x0000000108087836 */ /* 0x000fce0000000000 */
.L_x_13:
[----:B------:R-:W-:Y:S05]  /*0570*/  BSYNC.RECONVERGENT B0 ;  /* 0x0000000000007941 */ /* 0x000fea0003800200 */
.L_x_12:
        /* <DEDUP_REMOVED lines=12> */
.L_x_20:
[----:B------:R-:W0:Y:S02]  /*0640*/  MUFU.RCP R3, R6 ;  /* 0x0000000600037308 */ /* 0x000e240000001000 */
[----:B0-----:R-:W-:-:S04]  /*0650*/  FFMA R0, R6, R3, -1 ;  /* 0xbf80000006007423 */ /* 0x001fc80000000003 */
[----:B------:R-:W-:-:S04]  /*0660*/  FADD.FTZ R0, -R0, -RZ ;  /* 0x800000ff00007221 */ /* 0x000fc80000010100 */
[----:B------:R-:W-:-:S07]  /*0670*/  FFMA R0, R3, R0, R3 ;  /* 0x0000000003007223 */ /* 0x000fce0000000003 */
.L_x_21:
[----:B------:R-:W-:Y:S05]  /*0680*/  BSYNC.RECONVERGENT B1 ;  /* 0x0000000000017941 */ /* 0x000fea0003800200 */
.L_x_19:
[----:B------:R-:W-:Y:S01]  /*0690*/  FADD R9, R9, R0 ;  /* 0x0000000009097221 */ /* 0x000fe20000000000 */
[----:B------:R-:W-:Y:S01]  /*06a0*/  VIADD R8, R8, 0x1 ;  /* 0x0000000108087836 */ /* 0x000fe20000000000 */
[----:B------:R-:W-:Y:S06]  /*06b0*/  BRA `(.L_x_22) ;  /* 0x0000000000087947 */ /* 0x000fec0003800000 */
.L_x_18:
[----:B------:R-:W-:-:S13]  /*06c0*/  ISETP.NE.AND P0, PT, R8, RZ, PT ;  /* 0x000000ff0800720c */ /* 0x000fda0003f05270 */
[----:B------:R-:W-:Y:S05]  /*06d0*/  @!P0 EXIT ;  /* 0x000000000000894d */ /* 0x000fea0003800000 */
.L_x_22:
[----:B------:R-:W-:Y:S05]  /*06e0*/  BSYNC.RECONVERGENT B0 ;  /* 0x0000000000007941 */ /* 0x000fea0003800200 */
.L_x_17:
[----:B------:R-:W-:Y:S01]  /*06f0*/  I2FP.F32.U32 R10, R8 ;  /* 0x00000008000a7245 */ /* 0x000fe20000201000 */
[----:B------:R-:W-:Y:S03]  /*0700*/  BSSY.RECONVERGENT B0, `(.L_x_23) ;  /* 0x000000c000007945 */ /* 0x000fe60003800200 */
[----:B------:R-:W0:Y:S08]  /*0710*/  MUFU.RCP R0, R10 ;  /* 0x0000000a00007308 */ /* 0x000e300000001000 */
[----:B------:R-:W1:Y:S01]  /*0720*/  FCHK P0, R9, R10 ;  /* 0x0000000a09007302 */ /* 0x000e620000000000 */
[----:B0-----:R-:W-:-:S04]  /*0730*/  FFMA R3, -R10, R0, 1 ;  /* 0x3f8000000a037423 */ /* 0x001fc80000000100 */
[----:B------:R-:W-:-:S04]  /*0740*/  FFMA R0, R0, R3, R0 ;  /* 0x0000000300007223 */ /* 0x000fc80000000000 */
[----:B------:R-:W-:-:S04]  /*0750*/  FFMA R2, R0, R9, RZ ;  /* 0x0000000900027223 */ /* 0x000fc800000000ff */
[----:B------:R-:W-:-:S04]  /*0760*/  FFMA R3, -R10, R2, R9 ;  /* 0x000000020a037223 */ /* 0x000fc80000000109 */
[----:B------:R-:W-:Y:S01]  /*0770*/  FFMA R0, R0, R3, R2 ;  /* 0x0000000300007223 */ /* 0x000fe20000000002 */
[----:B-1----:R-:W-:Y:S06]  /*0780*/  @!P0 BRA `(.L_x_24) ;  /* 0x00000000000c8947 */ /* 0x002fec0003800000 */
[----:B------:R-:W-:Y:S01]  /*0790*/  IMAD.MOV.U32 R3, RZ, RZ, R9 ;  /* 0x000000ffff037224 */ /* 0x000fe200078e0009 */
[----:B------:R-:W-:-:S07]  /*07a0*/  MOV R2, 0x7c0 ;  /* 0x000007c000027802 */ /* 0x000fce0000000f00 */
[----:B------:R-:W-:Y:S05]  /*07b0*/  CALL.REL.NOINC `($__internal_1_$__cuda_sm3x_div_rn_noftz_f32_slowpath) ;  /* 0x00000004002c7944 */ /* 0x000fea0003c00000 */
.L_x_24:
[----:B------:R-:W-:Y:S05]  /*07c0*/  BSYNC.RECONVERGENT B0 ;  /* 0x0000000000007941 */ /* 0x000fea0003800200 */
.L_x_23:
[----:B------:R-:W-:-:S13]  /*07d0*/  FSETP.NEU.AND P0, PT, R0, RZ, PT ;  /* 0x000000ff0000720b */ /* 0x000fda0003f0d000 */
[----:B------:R-:W-:Y:S05]  /*07e0*/  @!P0 EXIT ;  /* 0x000000000000894d */ /* 0x000fea0003800000 */
[----:B------:R-:W-:Y:S01]  /*07f0*/  VIADD R2, R0, 0x1800000 ;  /* 0x0180000000027836 */ /* 0x000fe20000000000 */
[----:B------:R-:W-:Y:S04]  /*0800*/  BSSY.RECONVERGENT B0, `(.L_x_25) ;  /* 0x000000c000007945 */ /* 0x000fe80003800200 */
[----:B------:R-:W-:-:S04]  /*0810*/  LOP3.LUT R2, R2, 0x7f800000, RZ, 0xc0, !PT ;  /* 0x7f80000002027812 */ /* 0x000fc800078ec0ff */
[----:B------:R-:W-:-:S13]  /*0820*/  ISETP.GT.U32.AND P0, PT, R2, 0x1ffffff, PT ;  /* 0x01ffffff0200780c */ /* 0x000fda0003f04070 */
[----:B------:R-:W-:Y:S05]  /*0830*/  @P0 BRA `(.L_x_26) ;  /* 0x0000000000100947 */ /* 0x000fea0003800000 */
[----:B------:R-:W-:-:S07]  /*0840*/  MOV R12, 0x860 ;  /* 0x00000860000c7802 */ /* 0x000fce0000000f00 */
[----:B------:R-:W-:Y:S05]  /*0850*/  CALL.REL.NOINC `($__internal_0_$__cuda_sm20_rcp_rn_f32_slowpath) ;  /* 0x0000000000307944 */ /* 0x000fea0003c00000 */
[----:B------:R-:W-:Y:S01]  /*0860*/  IMAD.MOV.U32 R9, RZ, RZ, R0 ;  /* 0x000000ffff097224 */ /* 0x000fe200078e0000 */
[----:B------:R-:W-:Y:S06]  /*0870*/  BRA `(.L_x_27) ;  /* 0x0000000000107947 */ /* 0x000fec0003800000 */
.L_x_26:
[----:B------:R-:W0:Y:S02]  /*0880*/  MUFU.RCP R9, R0 ;  /* 0x0000000000097308 */ /* 0x000e240000001000 */
[----:B0-----:R-:W-:-:S04]  /*0890*/  FFMA R2, R9, R0, -1 ;  /* 0xbf80000009027423 */ /* 0x001fc80000000000 */
[----:B------:R-:W-:-:S04]  /*08a0*/  FADD.FTZ R2, -R2, -RZ ;  /* 0x800000ff02027221 */ /* 0x000fc80000010100 */
[----:B------:R-:W-:-:S07]  /*08b0*/  FFMA R9, R9, R2, R9 ;  /* 0x0000000209097223 */ /* 0x000fce0000000009 */
.L_x_27:
[----:B------:R-:W-:Y:S05]  /*08c0*/  BSYNC.RECONVERGENT B0 ;  /* 0x0000000000007941 */ /* 0x000fea0003800200 */
.L_x_25:
[----:B------:R-:W0:Y:S01]  /*08d0*/  LDC.64 R2, c[0x0][0x380] ;  /* 0x0000e000ff027b82 */ /* 0x000e220000000a00 */
[----:B------:R-:W-:-:S04]  /*08e0*/  IMAD R5, R5, R7, R4 ;  /* 0x0000000705057224 */ /* 0x000fc800078e0204 */
[----:B0-----:R-:W-:-:S05]  /*08f0*/  IMAD.WIDE R2, R5, 0x4, R2 ;  /* 0x0000000405027825 */ /* 0x001fca00078e0202 */
[----:B------:R-:W-:Y:S01]  /*0900*/  STG.E desc[UR4][R2.64], R9 ;  /* 0x0000000902007986 */ /* 0x000fe2000c101904 */
[----:B------:R-:W-:Y:S05]  /*0910*/  EXIT ;  /* 0x000000000000794d */ /* 0x000fea0003800000 */
        .weak           $__internal_0_$__cuda_sm20_rcp_rn_f32_slowpath
        .type           $__internal_0_$__cuda_sm20_rcp_rn_f32_slowpath,@function
        .size           $__internal_0_$__cuda_sm20_rcp_rn_f32_slowpath,($__internal_1_$__cuda_sm3x_div_rn_noftz_f32_slowpath - $__internal_0_$__cuda_sm20_rcp_rn_f32_slowpath)
$__internal_0_$__cuda_sm20_rcp_rn_f32_slowpath:
[----:B------:R-:W-:Y:S01]  /*0920*/  IMAD.SHL.U32 R2, R0, 0x2, RZ ;  /* 0x0000000200027824 */ /* 0x000fe200078e00ff */
[----:B------:R-:W-:Y:S04]  /*0930*/  BSSY.RECONVERGENT B2, `(.L_x_28) ;  /* 0x0000030000027945 */ /* 0x000fe80003800200 */
[----:B------:R-:W-:-:S04]  /*0940*/  SHF.R.U32.HI R15, RZ, 0x18, R2 ;  /* 0x00000018ff0f7819 */ /* 0x000fc80000011602 */
[----:B------:R-:W-:-:S13]  /*0950*/  ISETP.NE.U32.AND P0, PT, R15, RZ, PT ;  /* 0x000000ff0f00720c */ /* 0x000fda0003f05070 */
[----:B------:R-:W-:Y:S05]  /*0960*/  @P0 BRA `(.L_x_29) ;  /* 0x0000000000280947 */ /* 0x000fea0003800000 */
[----:B------:R-:W-:-:S05]  /*0970*/  IMAD.SHL.U32 R2, R0, 0x2, RZ ;  /* 0x0000000200027824 */ /* 0x000fca00078e00ff */
[----:B------:R-:W-:-:S13]  /*0980*/  ISETP.NE.AND P0, PT, R2, RZ, PT ;  /* 0x000000ff0200720c */ /* 0x000fda0003f05270 */
[----:B------:R-:W-:Y:S01]  /*0990*/  @P0 FFMA R13, R0, 1.84467440737095516160e+19, RZ ;  /* 0x5f800000000d0823 */ /* 0x000fe200000000ff */
[----:B------:R-:W-:Y:S08]  /*09a0*/  @!P0 MUFU.RCP R11, R0 ;  /* 0x00000000000b8308 */ /* 0x000ff00000001000 */
[----:B------:R-:W0:Y:S02]  /*09b0*/  @P0 MUFU.RCP R2, R13 ;  /* 0x0000000d00020308 */ /* 0x000e240000001000 */
[----:B0-----:R-:W-:-:S04]  /*09c0*/  @P0 FFMA R14, R13, R2, -1 ;  /* 0xbf8000000d0e0423 */ /* 0x001fc80000000002 */
[----:B------:R-:W-:-:S04]  /*09d0*/  @P0 FADD.FTZ R15, -R14, -RZ ;  /* 0x800000ff0e0f0221 */ /* 0x000fc80000010100 */
[----:B------:R-:W-:-:S04]  /*09e0*/  @P0 FFMA R2, R2, R15, R2 ;  /* 0x0000000f02020223 */ /* 0x000fc80000000002 */
[----:B------:R-:W-:Y:S01]  /*09f0*/  @P0 FFMA R11, R2, 1.84467440737095516160e+19, RZ ;  /* 0x5f800000020b0823 */ /* 0x000fe200000000ff */
[----:B------:R-:W-:Y:S06]  /*0a00*/  BRA `(.L_x_30) ;  /* 0x0000000000887947 */ /* 0x000fec0003800000 */
.L_x_29:
[----:B------:R-:W-:-:S05]  /*0a10*/  VIADD R17, R15, 0xffffff03 ;  /* 0xffffff030f117836 */ /* 0x000fca0000000000 */
[----:B------:R-:W-:-:S13]  /*0a20*/  ISETP.GT.U32.AND P0, PT, R17, 0x1, PT ;  /* 0x000000011100780c */ /* 0x000fda0003f04070 */
[----:B------:R-:W-:Y:S05]  /*0a30*/  @P0 BRA `(.L_x_31) ;  /* 0x0000000000780947 */ /* 0x000fea0003800000 */
[----:B------:R-:W-:Y:S01]  /*0a40*/  LOP3.LUT R2, R0, 0x7fffff, RZ, 0xc0, !PT ;  /* 0x007fffff00027812 */ /* 0x000fe200078ec0ff */
[----:B------:R-:W-:-:S03]  /*0a50*/  IMAD.MOV.U32 R16, RZ, RZ, 0x3 ;  /* 0x00000003ff107424 */ /* 0x000fc600078e00ff */
[----:B------:R-:W-:Y:S02]  /*0a60*/  LOP3.LUT R2, R2, 0x3f800000, RZ, 0xfc, !PT ;  /* 0x3f80000002027812 */ /* 0x000fe400078efcff */
[----:B------:R-:W-:Y:S02]  /*0a70*/  SHF.L.U32 R16, R16, R17, RZ ;  /* 0x0000001110107219 */ /* 0x000fe400000006ff */
[----:B------:R-:W0:Y:S02]  /*0a80*/  MUFU.RCP R11, R2 ;  /* 0x00000002000b7308 */ /* 0x000e240000001000 */
[----:B0-----:R-:W-:-:S04]  /*0a90*/  FFMA R13, R2, R11, -1 ;  /* 0xbf800000020d7423 */ /* 0x001fc8000000000b */
[----:B------:R-:W-:-:S04]  /*0aa0*/  FADD.FTZ R14, -R13, -RZ ;  /* 0x800000ff0d0e7221 */ /* 0x000fc80000010100 */
[CCC-:B------:R-:W-:Y:S01]  /*0ab0*/  FFMA.RM R13, R11.reuse, R14.reuse, R11.reuse ;  /* 0x0000000e0b0d7223 */ /* 0x1c0fe2000000400b */
[----:B------:R-:W-:-:S04]  /*0ac0*/  FFMA.RP R14, R11, R14, R11 ;  /* 0x0000000e0b0e7223 */ /* 0x000fc8000000800b */
[C---:B------:R-:W-:Y:S02]  /*0ad0*/  LOP3.LUT R11, R13.reuse, 0x7fffff, RZ, 0xc0, !PT ;  /* 0x007fffff0d0b7812 */ /* 0x040fe400078ec0ff */
[----:B------:R-:W-:Y:S02]  /*0ae0*/  FSETP.NEU.FTZ.AND P0, PT, R13, R14, PT ;  /* 0x0000000e0d00720b */ /* 0x000fe40003f1d000 */
[----:B------:R-:W-:Y:S02]  /*0af0*/  LOP3.LUT R11, R11, 0x800000, RZ, 0xfc, !PT ;  /* 0x008000000b0b7812 */ /* 0x000fe400078efcff */
[----:B------:R-:W-:Y:S02]  /*0b00*/  SEL R13, RZ, 0xffffffff, !P0 ;  /* 0xffffffffff0d7807 */ /* 0x000fe40004000000 */
[----:B------:R-:W-:-:S03]  /*0b10*/  LOP3.LUT R16, R16, R11, RZ, 0xc0, !PT ;  /* 0x0000000b10107212 */ /* 0x000fc600078ec0ff */
[----:B------:R-:W-:Y:S01]  /*0b20*/  IMAD.MOV R2, RZ, RZ, -R13 ;  /* 0x000000ffff027224 */ /* 0x000fe200078e0a0d */
[----:B------:R-:W-:-:S04]  /*0b30*/  SHF.R.U32.HI R16, RZ, R17, R16 ;  /* 0x00000011ff107219 */ /* 0x000fc80000011610 */
[----:B------:R-:W-:Y:S02]  /*0b40*/  LOP3.LUT P1, RZ, R2, R17, R11, 0xf8, !PT ;  /* 0x0000001102ff7212 */ /* 0x000fe4000782f80b */
[C---:B------:R-:W-:Y:S02]  /*0b50*/  LOP3.LUT P0, RZ, R16.reuse, 0x1, RZ, 0xc0, !PT ;  /* 0x0000000110ff7812 */ /* 0x040fe4000780c0ff */
[----:B------:R-:W-:-:S04]  /*0b60*/  LOP3.LUT P2, RZ, R16, 0x2, RZ, 0xc0, !PT ;  /* 0x0000000210ff7812 */ /* 0x000fc8000784c0ff */
[----:B------:R-:W-:Y:S02]  /*0b70*/  PLOP3.LUT P0, PT, P0, P1, P2, 0xe0, 0x0 ;  /* 0x000000000000781c */ /* 0x000fe40000703c20 */
[----:B------:R-:W-:Y:S02]  /*0b80*/  LOP3.LUT P1, RZ, R0, 0x7fffff, RZ, 0xc0, !PT ;  /* 0x007fffff00ff7812 */ /* 0x000fe4000782c0ff */
[----:B------:R-:W-:-:S05]  /*0b90*/  SEL R2, RZ, 0x1, !P0 ;  /* 0x00000001ff027807 */ /* 0x000fca0004000000 */
[----:B------:R-:W-:-:S05]  /*0ba0*/  IMAD.MOV R2, RZ, RZ, -R2 ;  /* 0x000000ffff027224 */ /* 0x000fca00078e0a02 */
[----:B------:R-:W-:Y:S01]  /*0bb0*/  ISETP.GE.AND P0, PT, R2, RZ, PT ;  /* 0x000000ff0200720c */ /* 0x000fe20003f06270 */
[----:B------:R-:W-:-:S05]  /*0bc0*/  VIADD R2, R15, 0xffffff04 ;  /* 0xffffff040f027836 */ /* 0x000fca0000000000 */
[----:B------:R-:W-:-:S07]  /*0bd0*/  SHF.R.U32.HI R11, RZ, R2, R11 ;  /* 0x00000002ff0b7219 */ /* 0x000fce000001160b */
[----:B------:R-:W-:-:S04]  /*0be0*/  @!P0 VIADD R11, R11, 0x1 ;  /* 0x000000010b0b8836 */ /* 0x000fc80000000000 */
[----:B------:R-:W-:-:S05]  /*0bf0*/  @!P1 IMAD.SHL.U32 R11, R11, 0x2, RZ ;  /* 0x000000020b0b9824 */ /* 0x000fca00078e00ff */
[----:B------:R-:W-:Y:S01]  /*0c00*/  LOP3.LUT R11, R11, 0x80000000, R0, 0xf8, !PT ;  /* 0x800000000b0b7812 */ /* 0x000fe200078ef800 */
[----:B------:R-:W-:Y:S06]  /*0c10*/  BRA `(.L_x_30) ;  /* 0x0000000000047947 */ /* 0x000fec0003800000 */
.L_x_31:
[----:B------:R0:W1:Y:S02]  /*0c20*/  MUFU.RCP R11, R0 ;  /* 0x00000000000b7308 */ /* 0x0000640000001000 */
.L_x_30:
[----:B------:R-:W-:Y:S05]  /*0c30*/  BSYNC.RECONVERGENT B2 ;  /* 0x0000000000027941 */ /* 0x000fea0003800200 */
.L_x_28:
[----:B------:R-:W-:Y:S02]  /*0c40*/  IMAD.MOV.U32 R13, RZ, RZ, 0x0 ;  /* 0x00000000ff0d7424 */ /* 0x000fe400078e00ff */
[----:B01----:R-:W-:Y:S02]  /*0c50*/  IMAD.MOV.U32 R0, RZ, RZ, R11 ;  /* 0x000000ffff007224 */ /* 0x003fe400078e000b */
[----:B------:R-:W-:Y:S05]  /*0c60*/  RET.REL.NODEC R12 `(_Z21downsampleDepthKernelPfS_ii) ;  /* 0xfffffff00ce47950 */ /* 0x000fea0003c3ffff */
        .weak           $__internal_1_$__cuda_sm3x_div_rn_noftz_f32_slowpath
        .type           $__internal_1_$__cuda_sm3x_div_rn_noftz_f32_slowpath,@function
        .size           $__internal_1_$__cuda_sm3x_div_rn_noftz_f32_slowpath,(.L_x_90 - $__internal_1_$__cuda_sm3x_div_rn_noftz_f32_slowpath)
$__internal_1_$__cuda_sm3x_div_rn_noftz_f32_slowpath:
[--C-:B------:R-:W-:Y:S01]  /*0c70*/  SHF.R.U32.HI R6, RZ, 0x17, R10.reuse ;  /* 0x00000017ff067819 */ /* 0x100fe2000001160a */
[----:B------:R-:W-:Y:S01]  /*0c80*/  BSSY.RECONVERGENT B1, `(.L_x_32) ;  /* 0x0000064000017945 */ /* 0x000fe20003800200 */
[----:B------:R-:W-:Y:S02]  /*0c90*/  SHF.R.U32.HI R0, RZ, 0x17, R3 ;  /* 0x00000017ff007819 */ /* 0x000fe40000011603 */
[----:B------:R-:W-:Y:S01]  /*0ca0*/  LOP3.LUT R15, R6, 0xff, RZ, 0xc0, !PT ;  /* 0x000000ff060f7812 */ /* 0x000fe200078ec0ff */
[----:B------:R-:W-:Y:S01]  /*0cb0*/  IMAD.MOV.U32 R6, RZ, RZ, R10 ;  /* 0x000000ffff067224 */ /* 0x000fe200078e000a */
[----:B------:R-:W-:-:S03]  /*0cc0*/  LOP3.LUT R12, R0, 0xff, RZ, 0xc0, !PT ;  /* 0x000000ff000c7812 */ /* 0x000fc600078ec0ff */
[----:B------:R-:W-:Y:S02]  /*0cd0*/  VIADD R11, R15, 0xffffffff ;  /* 0xffffffff0f0b7836 */ /* 0x000fe40000000000 */
[----:B------:R-:W-:-:S03]  /*0ce0*/  VIADD R9, R12, 0xffffffff ;  /* 0xffffffff0c097836 */ /* 0x000fc60000000000 */
[----:B------:R-:W-:-:S04]  /*0cf0*/  ISETP.GT.U32.AND P0, PT, R11, 0xfd, PT ;  /* 0x000000fd0b00780c */ /* 0x000fc80003f04070 */
[----:B------:R-:W-:-:S13]  /*0d00*/  ISETP.GT.U32.OR P0, PT, R9, 0xfd, P0 ;  /* 0x000000fd0900780c */ /* 0x000fda0000704470 */
[----:B------:R-:W-:Y:S01]  /*0d10*/  @!P0 IMAD.MOV.U32 R8, RZ, RZ, RZ ;  /* 0x000000ffff088224 */ /* 0x000fe200078e00ff */
[----:B------:R-:W-:Y:S06]  /*0d20*/  @!P0 BRA `(.L_x_33) ;  /* 0x0000000000608947 */ /* 0x000fec0003800000 */
[----:B------:R-:W-:Y:S01]  /*0d30*/  FSETP.GTU.FTZ.AND P0, PT, |R3|, +INF , PT ;  /* 0x7f8000000300780b */ /* 0x000fe20003f1c200 */
[----:B------:R-:W-:Y:S01]  /*0d40*/  IMAD.MOV.U32 R0, RZ, RZ, R10 ;  /* 0x000000ffff007224 */ /* 0x000fe200078e000a */
[----:B------:R-:W-:-:S04]  /*0d50*/  FSETP.GTU.FTZ.AND P1, PT, |R10|, +INF , PT ;  /* 0x7f8000000a00780b */ /* 0x000fc80003f3c200 */
[----:B------:R-:W-:-:S13]  /*0d60*/  PLOP3.LUT P0, PT, P0, P1, PT, 0xf8, 0x8f ;  /* 0x00000000008f781c */ /* 0x000fda0000703f70 */
[----:B------:R-:W-:Y:S05]  /*0d70*/  @P0 BRA `(.L_x_34) ;  /* 0x00000004004c0947 */ /* 0x000fea0003800000 */
[----:B------:R-:W-:-:S13]  /*0d80*/  LOP3.LUT P0, RZ, R6, 0x7fffffff, R3, 0xc8, !PT ;  /* 0x7fffffff06ff7812 */ /* 0x000fda000780c803 */
[----:B------:R-:W-:Y:S05]  /*0d90*/  @!P0 BRA `(.L_x_35) ;  /* 0x00000004003c8947 */ /* 0x000fea0003800000 */
[C---:B------:R-:W-:Y:S02]  /*0da0*/  FSETP.NEU.FTZ.AND P2, PT, |R3|.reuse, +INF , PT ;  /* 0x7f8000000300780b */ /* 0x040fe40003f5d200 */
[----:B------:R-:W-:Y:S02]  /*0db0*/  FSETP.NEU.FTZ.AND P1, PT, |R0|, +INF , PT ;  /* 0x7f8000000000780b */ /* 0x000fe40003f3d200 */
[----:B------:R-:W-:-:S11]  /*0dc0*/  FSETP.NEU.FTZ.AND P0, PT, |R3|, +INF , PT ;  /* 0x7f8000000300780b */ /* 0x000fd60003f1d200 */
[----:B------:R-:W-:Y:S05]  /*0dd0*/  @!P1 BRA !P2, `(.L_x_35) ;  /* 0x00000004002c9947 */ /* 0x000fea0005000000 */
[----:B------:R-:W-:-:S04]  /*0de0*/  LOP3.LUT P2, RZ, R3, 0x7fffffff, RZ, 0xc0, !PT ;  /* 0x7fffffff03ff7812 */ /* 0x000fc8000784c0ff */
[----:B------:R-:W-:-:S13]  /*0df0*/  PLOP3.LUT P1, PT, P1, P2, PT, 0x2f, 0xf2 ;  /* 0x0000000000f2781c */ /* 0x000fda0000f24577 */
[----:B------:R-:W-:Y:S05]  /*0e00*/  @P1 BRA `(.L_x_36) ;  /* 0x0000000400181947 */ /* 0x000fea0003800000 */
[----:B------:R-:W-:-:S04]  /*0e10*/  LOP3.LUT P1, RZ, R6, 0x7fffffff, RZ, 0xc0, !PT ;  /* 0x7fffffff06ff7812 */ /* 0x000fc8000782c0ff */
[----:B------:R-:W-:-:S13]  /*0e20*/  PLOP3.LUT P0, PT, P0, P1, PT, 0x2f, 0xf2 ;  /* 0x0000000000f2781c */ /* 0x000fda0000702577 */
[----:B------:R-:W-:Y:S05]  /*0e30*/  @P0 BRA `(.L_x_37) ;  /* 0x0000000400000947 */ /* 0x000fea0003800000 */
[----:B------:R-:W-:Y:S02]  /*0e40*/  ISETP.GE.AND P0, PT, R9, RZ, PT ;  /* 0x000000ff0900720c */ /* 0x000fe40003f06270 */
[----:B------:R-:W-:-:S11]  /*0e50*/  ISETP.GE.AND P1, PT, R11, RZ, PT ;  /* 0x000000ff0b00720c */ /* 0x000fd60003f26270 */
[----:B------:R-:W-:Y:S02]  /*0e60*/  @P0 IMAD.MOV.U32 R8, RZ, RZ, RZ ;  /* 0x000000ffff080224 */ /* 0x000fe400078e00ff */
[----:B------:R-:W-:Y:S01]  /*0e70*/  @!P0 FFMA R3, R3, 1.84467440737095516160e+19, RZ ;  /* 0x5f80000003038823 */ /* 0x000fe200000000ff */
[----:B------:R-:W-:Y:S02]  /*0e80*/  @!P0 IMAD.MOV.U32 R8, RZ, RZ, -0x40 ;  /* 0xffffffc0ff088424 */ /* 0x000fe400078e00ff */
[----:B------:R-:W-:Y:S02]  /*0e90*/  @!P1 FFMA R6, R0, 1.84467440737095516160e+19, RZ ;  /* 0x5f80000000069823 */ /* 0x000fe400000000ff */
[----:B------:R-:W-:-:S07]  /*0ea0*/  @!P1 VIADD R8, R8, 0x40 ;  /* 0x0000004008089836 */ /* 0x000fce0000000000 */
.L_x_33:
[----:B------:R-:W-:Y:S01]  /*0eb0*/  LEA R9, R15, 0xc0800000, 0x17 ;  /* 0xc08000000f097811 */ /* 0x000fe200078eb8ff */
[----:B------:R-:W-:Y:S04]  /*0ec0*/  BSSY.RECONVERGENT B2, `(.L_x_38) ;  /* 0x0000036000027945 */ /* 0x000fe80003800200 */
[----:B------:R-:W-:Y:S02]  /*0ed0*/  IMAD.IADD R9, R6, 0x1, -R9 ;  /* 0x0000000106097824 */ /* 0x000fe400078e0a09 */
[----:B------:R-:W-:Y:S02]  /*0ee0*/  VIADD R6, R12, 0xffffff81 ;  /* 0xffffff810c067836 */ /* 0x000fe40000000000 */
[----:B------:R0:W1:Y:S01]  /*0ef0*/  MUFU.RCP R10, R9 ;  /* 0x00000009000a7308 */ /* 0x0000620000001000 */
[----:B------:R-:W-:Y:S01]  /*0f00*/  FADD.FTZ R11, -R9, -RZ ;  /* 0x800000ff090b7221 */ /* 0x000fe20000010100 */
[C---:B------:R-:W-:Y:S01]  /*0f10*/  IMAD R0, R6.reuse, -0x800000, R3 ;  /* 0xff80000006007824 */ /* 0x040fe200078e0203 */
[----:B0-----:R-:W-:-:S05]  /*0f20*/  IADD3 R9, PT, PT, R6, 0x7f, -R15 ;  /* 0x0000007f06097810 */ /* 0x001fca0007ffe80f */
[----:B------:R-:W-:Y:S02]  /*0f30*/  IMAD.IADD R9, R9, 0x1, R8 ;  /* 0x0000000109097824 */ /* 0x000fe400078e0208 */
[----:B-1----:R-:W-:-:S04]  /*0f40*/  FFMA R13, R10, R11, 1 ;  /* 0x3f8000000a0d7423 */ /* 0x002fc8000000000b */
[----:B------:R-:W-:-:S04]  /*0f50*/  FFMA R12, R10, R13, R10 ;  /* 0x0000000d0a0c7223 */ /* 0x000fc8000000000a */
[----:B------:R-:W-:-:S04]  /*0f60*/  FFMA R3, R0, R12, RZ ;  /* 0x0000000c00037223 */ /* 0x000fc800000000ff */
[----:B------:R-:W-:-:S04]  /*0f70*/  FFMA R10, R11, R3, R0 ;  /* 0x000000030b0a7223 */ /* 0x000fc80000000000 */
[----:B------:R-:W-:-:S04]  /*0f80*/  FFMA R13, R12, R10, R3 ;  /* 0x0000000a0c0d7223 */ /* 0x000fc80000000003 */
[----:B------:R-:W-:-:S04]  /*0f90*/  FFMA R10, R11, R13, R0 ;  /* 0x0000000d0b0a7223 */ /* 0x000fc80000000000 */
[----:B------:R-:W-:-:S05]  /*0fa0*/  FFMA R0, R12, R10, R13 ;  /* 0x0000000a0c007223 */ /* 0x000fca000000000d */
[----:B------:R-:W-:-:S04]  /*0fb0*/  SHF.R.U32.HI R3, RZ, 0x17, R0 ;  /* 0x00000017ff037819 */ /* 0x000fc80000011600 */
[----:B------:R-:W-:-:S05]  /*0fc0*/  LOP3.LUT R3, R3, 0xff, RZ, 0xc0, !PT ;  /* 0x000000ff03037812 */ /* 0x000fca00078ec0ff */
[----:B------:R-:W-:-:S04]  /*0fd0*/  IMAD.IADD R11, R3, 0x1, R9 ;  /* 0x00000001030b7824 */ /* 0x000fc800078e0209 */
[----:B------:R-:W-:-:S05]  /*0fe0*/  VIADD R3, R11, 0xffffffff ;  /* 0xffffffff0b037836 */ /* 0x000fca0000000000 */
[----:B------:R-:W-:-:S13]  /*0ff0*/  ISETP.GE.U32.AND P0, PT, R3, 0xfe, PT ;  /* 0x000000fe0300780c */ /* 0x000fda0003f06070 */
[----:B------:R-:W-:Y:S05]  /*1000*/  @!P0 BRA `(.L_x_39) ;  /* 0x0000000000808947 */ /* 0x000fea0003800000 */
[----:B------:R-:W-:-:S13]  /*1010*/  ISETP.GT.AND P0, PT, R11, 0xfe, PT ;  /* 0x000000fe0b00780c */ /* 0x000fda0003f04270 */
[----:B------:R-:W-:Y:S05]  /*1020*/  @P0 BRA `(.L_x_40) ;  /* 0x00000000006c0947 */ /* 0x000fea0003800000 */
[----:B------:R-:W-:-:S13]  /*1030*/  ISETP.GE.AND P0, PT, R11, 0x1, PT ;  /* 0x000000010b00780c */ /* 0x000fda0003f06270 */
[----:B------:R-:W-:Y:S05]  /*1040*/  @P0 BRA `(.L_x_41) ;  /* 0x0000000000740947 */ /* 0x000fea0003800000 */
[----:B------:R-:W-:Y:S02]  /*1050*/  ISETP.GE.AND P0, PT, R11, -0x18, PT ;  /* 0xffffffe80b00780c */ /* 0x000fe40003f06270 */
[----:B------:R-:W-:-:S11]  /*1060*/  LOP3.LUT R0, R0, 0x80000000, RZ, 0xc0, !PT ;  /* 0x8000000000007812 */ /* 0x000fd600078ec0ff */
[----:B------:R-:W-:Y:S05]  /*1070*/  @!P0 BRA `(.L_x_41) ;  /* 0x0000000000688947 */ /* 0x000fea0003800000 */
[CCC-:B------:R-:W-:Y:S01]  /*1080*/  FFMA.RZ R3, R12.reuse, R10.reuse, R13.reuse ;  /* 0x0000000a0c037223 */ /* 0x1c0fe2000000c00d */
[C---:B------:R-:W-:Y:S02]  /*1090*/  VIADD R9, R11.reuse, 0x20 ;  /* 0x000000200b097836 */ /* 0x040fe40000000000 */
[CCC-:B------:R-:W-:Y:S01]  /*10a0*/  FFMA.RM R6, R12.reuse, R10.reuse, R13.reuse ;  /* 0x0000000a0c067223 */ /* 0x1c0fe2000000400d */
[----:B------:R-:W-:Y:S02]  /*10b0*/  ISETP.NE.AND P2, PT, R11, RZ, PT ;  /* 0x000000ff0b00720c */ /* 0x000fe40003f45270 */
[----:B------:R-:W-:Y:S01]  /*10c0*/  LOP3.LUT R8, R3, 0x7fffff, RZ, 0xc0, !PT ;  /* 0x007fffff03087812 */ /* 0x000fe200078ec0ff */
[----:B------:R-:W-:Y:S01]  /*10d0*/  FFMA.RP R3, R12, R10, R13 ;  /* 0x0000000a0c037223 */ /* 0x000fe2000000800d */
[----:B------:R-:W-:Y:S01]  /*10e0*/  IMAD.MOV R10, RZ, RZ, -R11 ;  /* 0x000000ffff0a7224 */ /* 0x000fe200078e0a0b */
[----:B------:R-:W-:Y:S02]  /*10f0*/  ISETP.NE.AND P1, PT, R11, RZ, PT ;  /* 0x000000ff0b00720c */ /* 0x000fe40003f25270 */
[----:B------:R-:W-:-:S02]  /*1100*/  LOP3.LUT R8, R8, 0x800000, RZ, 0xfc, !PT ;  /* 0x0080000008087812 */ /* 0x000fc400078efcff */
[----:B------:R-:W-:Y:S02]  /*1110*/  FSETP.NEU.FTZ.AND P0, PT, R3, R6, PT ;  /* 0x000000060300720b */ /* 0x000fe40003f1d000 */
[----:B------:R-:W-:Y:S02]  /*1120*/  SHF.L.U32 R9, R8, R9, RZ ;  /* 0x0000000908097219 */ /* 0x000fe400000006ff */
[----:B------:R-:W-:Y:S02]  /*1130*/  SEL R3, R10, RZ, P2 ;  /* 0x000000ff0a037207 */ /* 0x000fe40001000000 */
[----:B------:R-:W-:Y:S02]  /*1140*/  ISETP.NE.AND P1, PT, R9, RZ, P1 ;  /* 0x000000ff0900720c */ /* 0x000fe40000f25270 */
[----:B------:R-:W-:Y:S02]  /*1150*/  SHF.R.U32.HI R3, RZ, R3, R8 ;  /* 0x00000003ff037219 */ /* 0x000fe40000011608 */
[----:B------:R-:W-:-:S02]  /*1160*/  PLOP3.LUT P0, PT, P0, P1, PT, 0xf8, 0x8f ;  /* 0x00000000008f781c */ /* 0x000fc40000703f70 */
[----:B------:R-:W-:Y:S02]  /*1170*/  SHF.R.U32.HI R9, RZ, 0x1, R3 ;  /* 0x00000001ff097819 */ /* 0x000fe40000011603 */
[----:B------:R-:W-:-:S04]  /*1180*/  SEL R6, RZ, 0x1, !P0 ;  /* 0x00000001ff067807 */ /* 0x000fc80004000000 */
[----:B------:R-:W-:-:S04]  /*1190*/  LOP3.LUT R6, R6, 0x1, R9, 0xf8, !PT ;  /* 0x0000000106067812 */ /* 0x000fc800078ef809 */
[----:B------:R-:W-:-:S05]  /*11a0*/  LOP3.LUT R6, R6, R3, RZ, 0xc0, !PT ;  /* 0x0000000306067212 */ /* 0x000fca00078ec0ff */
[----:B------:R-:W-:-:S05]  /*11b0*/  IMAD.IADD R9, R9, 0x1, R6 ;  /* 0x0000000109097824 */ /* 0x000fca00078e0206 */
[----:B------:R-:W-:Y:S01]  /*11c0*/  LOP3.LUT R0, R9, R0, RZ, 0xfc, !PT ;  /* 0x0000000009007212 */ /* 0x000fe200078efcff */
[----:B------:R-:W-:Y:S06]  /*11d0*/  BRA `(.L_x_41) ;  /* 0x0000000000107947 */ /* 0x000fec0003800000 */
.L_x_40:
[----:B------:R-:W-:-:S04]  /*11e0*/  LOP3.LUT R0, R0, 0x80000000, RZ, 0xc0, !PT ;  /* 0x8000000000007812 */ /* 0x000fc800078ec0ff */
[----:B------:R-:W-:Y:S01]  /*11f0*/  LOP3.LUT R0, R0, 0x7f800000, RZ, 0xfc, !PT ;  /* 0x7f80000000007812 */ /* 0x000fe200078efcff */
[----:B------:R-:W-:Y:S06]  /*1200*/  BRA `(.L_x_41) ;  /* 0x0000000000047947 */ /* 0x000fec0003800000 */
.L_x_39:
[----:B------:R-:W-:-:S07]  /*1210*/  IMAD R0, R9, 0x800000, R0 ;  /* 0x0080000009007824 */ /* 0x000fce00078e0200 */
.L_x_41:
[----:B------:R-:W-:Y:S05]  /*1220*/  BSYNC.RECONVERGENT B2 ;  /* 0x0000000000027941 */ /* 0x000fea0003800200 */
.L_x_38:
[----:B------:R-:W-:Y:S05]  /*1230*/  BRA `(.L_x_42) ;  /* 0x0000000000207947 */ /* 0x000fea0003800000 */
.L_x_37:
[----:B------:R-:W-:-:S04]  /*1240*/  LOP3.LUT R0, R6, 0x80000000, R3, 0x48, !PT ;  /* 0x8000000006007812 */ /* 0x000fc800078e4803 */
[----:B------:R-:W-:Y:S01]  /*1250*/  LOP3.LUT R0, R0, 0x7f800000, RZ, 0xfc, !PT ;  /* 0x7f80000000007812 */ /* 0x000fe200078efcff */
[----:B------:R-:W-:Y:S06]  /*1260*/  BRA `(.L_x_42) ;  /* 0x0000000000147947 */ /* 0x000fec0003800000 */
.L_x_36:
[----:B------:R-:W-:Y:S01]  /*1270*/  LOP3.LUT R0, R6, 0x80000000, R3, 0x48, !PT ;  /* 0x8000000006007812 */ /* 0x000fe200078e4803 */
[----:B------:R-:W-:Y:S06]  /*1280*/  BRA `(.L_x_42) ;  /* 0x00000000000c7947 */ /* 0x000fec0003800000 */
.L_x_35:
[----:B------:R-:W0:Y:S01]  /*1290*/  MUFU.RSQ R0, -QNAN ;  /* 0xffc0000000007908 */ /* 0x000e220000001400 */
[----:B------:R-:W-:Y:S05]  /*12a0*/  BRA `(.L_x_42) ;  /* 0x0000000000047947 */ /* 0x000fea0003800000 */
.L_x_34:
[----:B------:R-:W-:-:S07]  /*12b0*/  FADD.FTZ R0, R3, R0 ;  /* 0x0000000003007221 */ /* 0x000fce0000010000 */
.L_x_42:
[----:B------:R-:W-:Y:S05]  /*12c0*/  BSYNC.RECONVERGENT B1 ;  /* 0x0000000000017941 */ /* 0x000fea0003800200 */
.L_x_32:
[----:B------:R-:W-:-:S04]  /*12d0*/  IMAD.MOV.U32 R3, RZ, RZ, 0x0 ;  /* 0x00000000ff037424 */ /* 0x000fc800078e00ff */
[----:B0-----:R-:W-:Y:S05]  /*12e0*/  RET.REL.NODEC R2 `(_Z21downsampleDepthKernelPfS_ii) ;  /* 0xffffffec02447950 */ /* 0x001fea0003c3ffff */
.L_x_43:
        /* <DEDUP_REMOVED lines=9> */
.L_x_90:


//--------------------- .text._Z20downsampleGreyKernelPfS_ii --------------------------
	.section	.text._Z20downsampleGreyKernelPfS_ii,"ax",@progbits
	.align	128
        .global         _Z20downsampleGreyKernelPfS_ii
        .type           _Z20downsampleGreyKernelPfS_ii,@function
        .size           _Z20downsampleGreyKernelPfS_ii,(.L_x_96 - _Z20downsampleGreyKernelPfS_ii)
        .other          _Z20downsampleGreyKernelPfS_ii,@"STO_CUDA_ENTRY STV_DEFAULT"
_Z20downsampleGreyKernelPfS_ii:
.text._Z20downsampleGreyKernelPfS_ii:
        /* <DEDUP_REMOVED lines=9> */
[----:B------:R-:W-:Y:S02]  /*0090*/  LEA.HI R0, R2, R2, RZ, 0x1 ;  /* 0x0000000202007211 */ /* 0x000fe400078f08ff */
[----:B------:R-:W-:Y:S02]  /*00a0*/  SHF.R.S32.HI R3, RZ, 0x1, R3 ;  /* 0x00000001ff037819 */ /* 0x000fe40000011403 */
[----:B------:R-:W-:Y:S01]  /*00b0*/  SHF.R.S32.HI R10, RZ, 0x1, R0 ;  /* 0x00000001ff0a7819 */ /* 0x000fe20000011400 */
[----:B0-----:R-:W-:-:S05]  /*00c0*/  IMAD R8, R5, UR5, R8 ;  /* 0x0000000505087c24 */ /* 0x001fca000f8e0208 */
[----:B------:R-:W-:Y:S01]  /*00d0*/  ISETP.GE.AND P0, PT, R8, R3, PT ;  /* 0x000000030800720c */ /* 0x000fe20003f06270 */
[----:B--2---:R-:W-:-:S05]  /*00e0*/  IMAD R9, R4, UR4, R9 ;  /* 0x0000000404097c24 */ /* 0x004fca000f8e0209 */
[----:B------:R-:W-:-:S13]  /*00f0*/  ISETP.GE.OR P0, PT, R9, R10, P0 ;  /* 0x0000000a0900720c */ /* 0x000fda0000706670 */
[----:B------:R-:W-:Y:S05]  /*0100*/  @P0 EXIT ;  /* 0x000000000000094d */ /* 0x000fea0003800000 */
[----:B------:R-:W0:Y:S01]  /*0110*/  LDC.64 R4, c[0x0][0x388] ;  /* 0x0000e200ff047b82 */ /* 0x000e220000000a00 */
[----:B------:R-:W1:Y:S01]  /*0120*/  LDCU.64 UR4, c[0x0][0x358] ;  /* 0x00006b00ff0477ac */ /* 0x000e620008000a00 */
[----:B------:R-:W-:-:S05]  /*0130*/  IMAD R3, R8, R2, R9 ;  /* 0x0000000208037224 */ /* 0x000fca00078e0209 */
[----:B------:R-:W-:Y:S01]  /*0140*/  SHF.L.U32 R3, R3, 0x1, RZ ;  /* 0x0000000103037819 */ /* 0x000fe200000006ff */
[----:B------:R-:W2:Y:S04]  /*0150*/  LDC.64 R6, c[0x0][0x380] ;  /* 0x0000e000ff067b82 */ /* 0x000ea80000000a00 */
[----:B0-----:R-:W-:-:S05]  /*0160*/  IMAD.WIDE R4, R3, 0x4, R4 ;  /* 0x0000000403047825 */ /* 0x001fca00078e0204 */
[----:B-1----:R-:W3:Y:S01]  /*0170*/  LDG.E R0, desc[UR4][R4.64] ;  /* 0x0000000404007981 */ /* 0x002ee2000c1e1900 */
[----:B------:R-:W-:-:S03]  /*0180*/  IMAD.WIDE R2, R2, 0x4, R4 ;  /* 0x0000000402027825 */ /* 0x000fc600078e0204 */
[----:B------:R-:W4:Y:S04]  /*0190*/  LDG.E R11, desc[UR4][R4.64+0x4] ;  /* 0x00000404040b7981 */ /* 0x000f28000c1e1900 */
[----:B------:R-:W5:Y:S04]  /*01a0*/  LDG.E R13, desc[UR4][R2.64] ;  /* 0x00000004020d7981 */ /* 0x000f68000c1e1900 */
[----:B------:R-:W5:Y:S01]  /*01b0*/  LDG.E R15, desc[UR4][R2.64+0x4] ;  /* 0x00000404020f7981 */ /* 0x000f62000c1e1900 */
[----:B------:R-:W-:-:S04]  /*01c0*/  IMAD R9, R8, R10, R9 ;  /* 0x0000000a08097224 */ /* 0x000fc800078e0209 */
[----:B--2---:R-:W-:-:S04]  /*01d0*/  IMAD.WIDE R6, R9, 0x4, R6 ;  /* 0x0000000409067825 */ /* 0x004fc800078e0206 */
[----:B---3--:R-:W-:-:S04]  /*01e0*/  FFMA R0, R0, 0.25, RZ ;  /* 0x3e80000000007823 */ /* 0x008fc800000000ff */
[----:B----4-:R-:W-:-:S04]  /*01f0*/  FFMA R0, R11, 0.25, R0 ;  /* 0x3e8000000b007823 */ /* 0x010fc80000000000 */
[----:B-----5:R-:W-:-:S04]  /*0200*/  FFMA R0, R13, 0.25, R0 ;  /* 0x3e8000000d007823 */ /* 0x020fc80000000000 */
[----:B------:R-:W-:-:S05]  /*0210*/  FFMA R15, R15, 0.25, R0 ;  /* 0x3e8000000f0f7823 */ /* 0x000fca0000000000 */
[----:B------:R-:W-:Y:S01]  /*0220*/  STG.E desc[UR4][R6.64], R15 ;  /* 0x0000000f06007986 */ /* 0x000fe2000c101904 */
[----:B------:R-:W-:Y:S05]  /*0230*/  EXIT ;  /* 0x000000000000794d */ /* 0x000fea0003800000 */
.L_x_44:
        /* <DEDUP_REMOVED lines=12> */
.L_x_96:


//--------------------- .text._Z18applyWeightsKernelPKfPfi --------------------------
	.section	.text._Z18applyWeightsKernelPKfPfi,"ax",@progbits
	.align	128
        .global         _Z18applyWeightsKernelPKfPfi
        .type           _Z18applyWeightsKernelPKfPfi,@function
        .size           _Z18applyWeightsKernelPKfPfi,(.L_x_97 - _Z18applyWeightsKernelPKfPfi)
        .other          _Z18applyWeightsKernelPKfPfi,@"STO_CUDA_ENTRY STV_DEFAULT"
_Z18applyWeightsKernelPKfPfi:
.text._Z18applyWeightsKernelPKfPfi:
[----:B------:R-:W-:Y:S01]  /*0000*/  LDC R1, c[0x0][0x37c] ;  /* 0x0000df00ff017b82 */ /* 0x000fe20000000800 */
[----:B------:R-:W0:Y:S01]  /*0010*/  S2R R7, SR_TID.X ;  /* 0x0000000000077919 */ /* 0x000e220000002100 */
[----:B------:R-:W0:Y:S01]  /*0020*/  LDCU UR4, c[0x0][0x360] ;  /* 0x00006c00ff0477ac */ /* 0x000e220008000800 */
[----:B------:R-:W0:Y:S01]  /*0030*/  S2R R0, SR_CTAID.X ;  /* 0x0000000000007919 */ /* 0x000e220000002500 */
[----:B------:R-:W1:Y:S01]  /*0040*/  LDCU UR5, c[0x0][0x390] ;  /* 0x00007200ff0577ac */ /* 0x000e620008000800 */
[----:B0-----:R-:W-:-:S05]  /*0050*/  IMAD R7, R0, UR4, R7 ;  /* 0x0000000400077c24 */ /* 0x001fca000f8e0207 */
[----:B-1----:R-:W-:-:S13]  /*0060*/  ISETP.GE.AND P0, PT, R7, UR5, PT ;  /* 0x0000000507007c0c */ /* 0x002fda000bf06270 */
[----:B------:R-:W-:Y:S05]  /*0070*/  @P0 EXIT ;  /* 0x000000000000094d */ /* 0x000fea0003800000 */
[----:B------:R-:W0:Y:S01]  /*0080*/  LDC.64 R2, c[0x0][0x380] ;  /* 0x0000e000ff027b82 */ /* 0x000e220000000a00 */
[----:B------:R-:W1:Y:S07]  /*0090*/  LDCU.64 UR4, c[0x0][0x358] ;  /* 0x00006b00ff0477ac */ /* 0x000e6e0008000a00 */
[----:B------:R-:W2:Y:S01]  /*00a0*/  LDC.64 R4, c[0x0][0x388] ;  /* 0x0000e200ff047b82 */ /* 0x000ea20000000a00 */
[----:B0-----:R-:W-:-:S06]  /*00b0*/  IMAD.WIDE R2, R7, 0x4, R2 ;  /* 0x0000000407027825 */ /* 0x001fcc00078e0202 */
[----:B-1----:R-:W3:Y:S01]  /*00c0*/  LDG.E R2, desc[UR4][R2.64] ;  /* 0x0000000402027981 */ /* 0x002ee2000c1e1900 */
[----:B--2---:R-:W-:-:S05]  /*00d0*/  IMAD.WIDE R4, R7, 0x4, R4 ;  /* 0x0000000407047825 */ /* 0x004fca00078e0204 */
[----:B------:R-:W3:Y:S02]  /*00e0*/  LDG.E R7, desc[UR4][R4.64] ;  /* 0x0000000404077981 */ /* 0x000ee4000c1e1900 */
[----:B---3--:R-:W-:-:S05]  /*00f0*/  FMUL R7, R2, R7 ;  /* 0x0000000702077220 */ /* 0x008fca0000400000 */
[----:B------:R-:W-:Y:S01]  /*0100*/  STG.E desc[UR4][R4.64], R7 ;  /* 0x0000000704007986 */ /* 0x000fe2000c101904 */
[----:B------:R-:W-:Y:S05]  /*0110*/  EXIT ;  /* 0x000000000000794d */ /* 0x000fea0003800000 */
.L_x_45:
        /* <DEDUP_REMOVED lines=14> */
.L_x_97:


//--------------------- .text._Z26computeWeightsKernel_TukeyPKfPfif --------------------------
	.section	.text._Z26computeWeightsKernel_TukeyPKfPfif,"ax",@progbits
	.align	128
        .global         _Z26computeWeightsKernel_TukeyPKfPfif
        .type           _Z26computeWeightsKernel_TukeyPKfPfif,@function
        .size           _Z26computeWeightsKernel_TukeyPKfPfif,(.L_x_91 - _Z26computeWeightsKernel_TukeyPKfPfif)
        .other          _Z26computeWeightsKernel_TukeyPKfPfif,@"STO_CUDA_ENTRY STV_DEFAULT"
_Z26computeWeightsKernel_TukeyPKfPfif:
.text._Z26computeWeightsKernel_TukeyPKfPfif:
        /* <DEDUP_REMOVED lines=10> */
[----:B------:R-:W2:Y:S01]  /*00a0*/  LDC R3, c[0x0][0x394] ;  /* 0x0000e500ff037b82 */ /* 0x000ea20000000800 */
[----:B0-----:R-:W-:-:S06]  /*00b0*/  IMAD.WIDE R4, R2, 0x4, R4 ;  /* 0x0000000402047825 */ /* 0x001fcc00078e0204 */
[----:B-1----:R-:W2:Y:S02]  /*00c0*/  LDG.E R4, desc[UR4][R4.64] ;  /* 0x0000000404047981 */ /* 0x002ea4000c1e1900 */
[----:B--2---:R-:W-:-:S13]  /*00d0*/  FSETP.GTU.AND P0, PT, |R4|, R3, PT ;  /* 0x000000030400720b */ /* 0x004fda0003f0c200 */
[----:B------:R-:W-:Y:S05]  /*00e0*/  @P0 BRA `(.L_x_46) ;  /* 0x0000000000540947 */ /* 0x000fea0003800000 */
[----:B------:R-:W-:Y:S01]  /*00f0*/  FMUL R3, R3, R3 ;  /* 0x0000000303037220 */ /* 0x000fe20000400000 */
[----:B------:R-:W-:Y:S01]  /*0100*/  FMUL R0, R4, R4 ;  /* 0x0000000404007220 */ /* 0x000fe20000400000 */
[----:B------:R-:W-:Y:S02]  /*0110*/  BSSY.RECONVERGENT B0, `(.L_x_47) ;  /* 0x000000c000007945 */ /* 0x000fe40003800200 */
        /* <DEDUP_REMOVED lines=8> */
[----:B------:R-:W-:-:S07]  /*01a0*/  MOV R4, 0x1c0 ;  /* 0x000001c000047802 */ /* 0x000fce0000000f00 */
[----:B------:R-:W-:Y:S05]  /*01b0*/  CALL.REL.NOINC `($__internal_2_$__cuda_sm3x_div_rn_noftz_f32_slowpath) ;  /* 0x0000000000307944 */ /* 0x000fea0003c00000 */
[----:B------:R-:W-:-:S07]  /*01c0*/  IMAD.MOV.U32 R6, RZ, RZ, R0 ;  /* 0x000000ffff067224 */ /* 0x000fce00078e0000 */
.L_x_48:
[----:B------:R-:W-:Y:S05]  /*01d0*/  BSYNC.RECONVERGENT B0 ;  /* 0x0000000000007941 */ /* 0x000fea0003800200 */
.L_x_47:
[----:B------:R-:W0:Y:S01]  /*01e0*/  LDC.64 R4, c[0x0][0x388] ;  /* 0x0000e200ff047b82 */ /* 0x000e220000000a00 */
[----:B------:R-:W-:Y:S01]  /*01f0*/  FADD R6, -R6, 1 ;  /* 0x3f80000006067421 */ /* 0x000fe20000000100 */
[----:B0-----:R-:W-:-:S04]  /*0200*/  IMAD.WIDE R2, R2, 0x4, R4 ;  /* 0x0000000402027825 */ /* 0x001fc800078e0204 */
[----:B------:R-:W-:-:S05]  /*0210*/  FMUL R5, R6, R6 ;  /* 0x0000000606057220 */ /* 0x000fca0000400000 */
[----:B------:R-:W-:Y:S01]  /*0220*/  STG.E desc[UR4][R2.64], R5 ;  /* 0x0000000502007986 */ /* 0x000fe2000c101904 */
[----:B------:R-:W-:Y:S05]  /*0230*/  EXIT ;  /* 0x000000000000794d */ /* 0x000fea0003800000 */
.L_x_46:
[----:B------:R-:W0:Y:S02]  /*0240*/  LDC.64 R4, c[0x0][0x388] ;  /* 0x0000e200ff047b82 */ /* 0x000e240000000a00 */
[----:B0-----:R-:W-:-:S05]  /*0250*/  IMAD.WIDE R4, R2, 0x4, R4 ;  /* 0x0000000402047825 */ /* 0x001fca00078e0204 */
[----:B------:R-:W-:Y:S01]  /*0260*/  STG.E desc[UR4][R4.64], RZ ;  /* 0x000000ff04007986 */ /* 0x000fe2000c101904 */
[----:B------:R-:W-:Y:S05]  /*0270*/  EXIT ;  /* 0x000000000000794d */ /* 0x000fea0003800000 */
        .weak           $__internal_2_$__cuda_sm3x_div_rn_noftz_f32_slowpath
        .type           $__internal_2_$__cuda_sm3x_div_rn_noftz_f32_slowpath,@function
        .size           $__internal_2_$__cuda_sm3x_div_rn_noftz_f32_slowpath,(.L_x_91 - $__internal_2_$__cuda_sm3x_div_rn_noftz_f32_slowpath)
$__internal_2_$__cuda_sm3x_div_rn_noftz_f32_slowpath:
[--C-:B------:R-:W-:Y:S01]  /*0280*/  SHF.R.U32.HI R6, RZ, 0x17, R3.reuse ;  /* 0x00000017ff067819 */ /* 0x100fe20000011603 */
[----:B------:R-:W-:Y:S01]  /*0290*/  BSSY.RECONVERGENT B1, `(.L_x_49) ;  /* 0x0000064000017945 */ /* 0x000fe20003800200 */
[--C-:B------:R-:W-:Y:S01]  /*02a0*/  SHF.R.U32.HI R5, RZ, 0x17, R0.reuse ;  /* 0x00000017ff057819 */ /* 0x100fe20000011600 */
[----:B------:R-:W-:Y:S01]  /*02b0*/  IMAD.MOV.U32 R7, RZ, RZ, R0 ;  /* 0x000000ffff077224 */ /* 0x000fe200078e0000 */
        /* <DEDUP_REMOVED lines=9> */
[----:B------:R-:W-:Y:S02]  /*0350*/  FSETP.GTU.FTZ.AND P0, PT, |R0|, +INF , PT ;  /* 0x7f8000000000780b */ /* 0x000fe40003f1c200 */
        /* <DEDUP_REMOVED lines=22> */
.L_x_50:
[----:B------:R-:W-:Y:S01]  /*04c0*/  LEA R3, R6, 0xc0800000, 0x17 ;  /* 0xc080000006037811 */ /* 0x000fe200078eb8ff */
[----:B------:R-:W-:Y:S01]  /*04d0*/  VIADD R5, R5, 0xffffff81 ;  /* 0xffffff8105057836 */ /* 0x000fe20000000000 */
[----:B------:R-:W-:Y:S03]  /*04e0*/  BSSY.RECONVERGENT B2, `(.L_x_55) ;  /* 0x0000035000027945 */ /* 0x000fe60003800200 */
[----:B------:R-:W-:Y:S01]  /*04f0*/  IMAD.IADD R3, R8, 0x1, -R3 ;  /* 0x0000000108037824 */ /* 0x000fe200078e0a03 */
[C---:B------:R-:W-:Y:S01]  /*0500*/  IADD3 R6, PT, PT, R5.reuse, 0x7f, -R6 ;  /* 0x0000007f05067810 */ /* 0x040fe20007ffe806 */
[----:B------:R-:W-:Y:S02]  /*0510*/  IMAD R0, R5, -0x800000, R7 ;  /* 0xff80000005007824 */ /* 0x000fe400078e0207 */
[----:B------:R-:W0:Y:S01]  /*0520*/  MUFU.RCP R8, R3 ;  /* 0x0000000300087308 */ /* 0x000e220000001000 */
[----:B------:R-:W-:Y:S01]  /*0530*/  FADD.FTZ R11, -R3, -RZ ;  /* 0x800000ff030b7221 */ /* 0x000fe20000010100 */
[----:B------:R-:W-:-:S03]  /*0540*/  IMAD.IADD R6, R6, 0x1, R9 ;  /* 0x0000000106067824 */ /* 0x000fc600078e0209 */
[----:B0-----:R-:W-:-:S04]  /*0550*/  FFMA R13, R8, R11, 1 ;  /* 0x3f800000080d7423 */ /* 0x001fc8000000000b */
        /* <DEDUP_REMOVED lines=20> */
[CCC-:B------:R-:W-:Y:S01]  /*06a0*/  FFMA.RM R6, R10.reuse, R8.reuse, R7.reuse ;  /* 0x000000080a067223 */ /* 0x1c0fe20000004007 */
[C---:B------:R-:W-:Y:S02]  /*06b0*/  ISETP.NE.AND P2, PT, R9.reuse, RZ, PT ;  /* 0x000000ff0900720c */ /* 0x040fe40003f45270 */
[----:B------:R-:W-:Y:S02]  /*06c0*/  ISETP.NE.AND P1, PT, R9, RZ, PT ;  /* 0x000000ff0900720c */ /* 0x000fe40003f25270 */
[----:B------:R-:W-:Y:S01]  /*06d0*/  LOP3.LUT R5, R3, 0x7fffff, RZ, 0xc0, !PT ;  /* 0x007fffff03057812 */ /* 0x000fe200078ec0ff */
[----:B------:R-:W-:Y:S01]  /*06e0*/  FFMA.RP R3, R10, R8, R7 ;  /* 0x000000080a037223 */ /* 0x000fe20000008007 */
[----:B------:R-:W-:Y:S02]  /*06f0*/  VIADD R8, R9, 0x20 ;  /* 0x0000002009087836 */ /* 0x000fe40000000000 */
[----:B------:R-:W-:Y:S01]  /*0700*/  LOP3.LUT R5, R5, 0x800000, RZ, 0xfc, !PT ;  /* 0x0080000005057812 */ /* 0x000fe200078efcff */
[----:B------:R-:W-:Y:S01]  /*0710*/  IMAD.MOV R7, RZ, RZ, -R9 ;  /* 0x000000ffff077224 */ /* 0x000fe200078e0a09 */
[----:B------:R-:W-:-:S02]  /*0720*/  FSETP.NEU.FTZ.AND P0, PT, R3, R6, PT ;  /* 0x000000060300720b */ /* 0x000fc40003f1d000 */
[----:B------:R-:W-:Y:S02]  /*0730*/  SHF.L.U32 R8, R5, R8, RZ ;  /* 0x0000000805087219 */ /* 0x000fe400000006ff */
[----:B------:R-:W-:Y:S02]  /*0740*/  SEL R6, R7, RZ, P2 ;  /* 0x000000ff07067207 */ /* 0x000fe40001000000 */
[----:B------:R-:W-:Y:S02]  /*0750*/  ISETP.NE.AND P1, PT, R8, RZ, P1 ;  /* 0x000000ff0800720c */ /* 0x000fe40000f25270 */
[----:B------:R-:W-:Y:S02]  /*0760*/  SHF.R.U32.HI R6, RZ, R6, R5 ;  /* 0x00000006ff067219 */ /* 0x000fe40000011605 */
[----:B------:R-:W-:Y:S02]  /*0770*/  PLOP3.LUT P0, PT, P0, P1, PT, 0xf8, 0x8f ;  /* 0x00000000008f781c */ /* 0x000fe40000703f70 */
[----:B------:R-:W-:-:S02]  /*0780*/  SHF.R.U32.HI R8, RZ, 0x1, R6 ;  /* 0x00000001ff087819 */ /* 0x000fc40000011606 */
[----:B------:R-:W-:-:S04]  /*0790*/  SEL R3, RZ, 0x1, !P0 ;  /* 0x00000001ff037807 */ /* 0x000fc80004000000 */
[----:B------:R-:W-:-:S04]  /*07a0*/  LOP3.LUT R3, R3, 0x1, R8, 0xf8, !PT ;  /* 0x0000000103037812 */ /* 0x000fc800078ef808 */
[----:B------:R-:W-:-:S05]  /*07b0*/  LOP3.LUT R3, R3, R6, RZ, 0xc0, !PT ;  /* 0x0000000603037212 */ /* 0x000fca00078ec0ff */
[----:B------:R-:W-:-:S05]  /*07c0*/  IMAD.IADD R3, R8, 0x1, R3 ;  /* 0x0000000108037824 */ /* 0x000fca00078e0203 */
[----:B------:R-:W-:Y:S01]  /*07d0*/  LOP3.LUT R0, R3, R0, RZ, 0xfc, !PT ;  /* 0x0000000003007212 */ /* 0x000fe200078efcff */
[----:B------:R-:W-:Y:S06]  /*07e0*/  BRA `(.L_x_58) ;  /* 0x0000000000107947 */ /* 0x000fec0003800000 */
.L_x_57:
[----:B------:R-:W-:-:S04]  /*07f0*/  LOP3.LUT R0, R0, 0x80000000, RZ, 0xc0, !PT ;  /* 0x8000000000007812 */ /* 0x000fc800078ec0ff */
[----:B------:R-:W-:Y:S01]  /*0800*/  LOP3.LUT R0, R0, 0x7f800000, RZ, 0xfc, !PT ;  /* 0x7f80000000007812 */ /* 0x000fe200078efcff */
[----:B------:R-:W-:Y:S06]  /*0810*/  BRA `(.L_x_58) ;  /* 0x0000000000047947 */ /* 0x000fec0003800000 */
.L_x_56:
[----:B------:R-:W-:-:S07]  /*0820*/  IMAD R0, R6, 0x800000, R0 ;  /* 0x0080000006007824 */ /* 0x000fce00078e0200 */
.L_x_58:
[----:B------:R-:W-:Y:S05]  /*0830*/  BSYNC.RECONVERGENT B2 ;  /* 0x0000000000027941 */ /* 0x000fea0003800200 */
.L_x_55:
[----:B------:R-:W-:Y:S05]  /*0840*/  BRA `(.L_x_59) ;  /* 0x0000000000207947 */ /* 0x000fea0003800000 */
.L_x_54:
[----:B------:R-:W-:-:S04]  /*0850*/  LOP3.LUT R0, R8, 0x80000000, R7, 0x48, !PT ;  /* 0x8000000008007812 */ /* 0x000fc800078e4807 */
[----:B------:R-:W-:Y:S01]  /*0860*/  LOP3.LUT R0, R0, 0x7f800000, RZ, 0xfc, !PT ;  /* 0x7f80000000007812 */ /* 0x000fe200078efcff */
[----:B------:R-:W-:Y:S06]  /*0870*/  BRA `(.L_x_59) ;  /* 0x0000000000147947 */ /* 0x000fec0003800000 */
.L_x_53:
[----:B------:R-:W-:Y:S01]  /*0880*/  LOP3.LUT R0, R8, 0x80000000, R7, 0x48, !PT ;  /* 0x8000000008007812 */ /* 0x000fe200078e4807 */
[----:B------:R-:W-:Y:S06]  /*0890*/  BRA `(.L_x_59) ;  /* 0x00000000000c7947 */ /* 0x000fec0003800000 */
.L_x_52:
[----:B------:R-:W0:Y:S01]  /*08a0*/  MUFU.RSQ R0, -QNAN ;  /* 0xffc0000000007908 */ /* 0x000e220000001400 */
[----:B------:R-:W-:Y:S05]  /*08b0*/  BRA `(.L_x_59) ;  /* 0x0000000000047947 */ /* 0x000fea0003800000 */
.L_x_51:
[----:B------:R-:W-:-:S07]  /*08c0*/  FADD.FTZ R0, R0, R3 ;  /* 0x0000000300007221 */ /* 0x000fce0000010000 */
.L_x_59:
[----:B------:R-:W-:Y:S05]  /*08d0*/  BSYNC.RECONVERGENT B1 ;  /* 0x0000000000017941 */ /* 0x000fea0003800200 */
.L_x_49:
[----:B------:R-:W-:-:S04]  /*08e0*/  IMAD.MOV.U32 R5, RZ, RZ, 0x0 ;  /* 0x00000000ff057424 */ /* 0x000fc800078e00ff */
[----:B0-----:R-:W-:Y:S05]  /*08f0*/  RET.REL.NODEC R4 `(_Z26computeWeightsKernel_TukeyPKfPfif) ;  /* 0xfffffff404c07950 */ /* 0x001fea0003c3ffff */
.L_x_60:
        /* <DEDUP_REMOVED lines=16> */
.L_x_91:


//--------------------- .text._Z29computeWeightsKernel_ConstantPKfPfi --------------------------
	.section	.text._Z29computeWeightsKernel_ConstantPKfPfi,"ax",@progbits
	.align	128
        .global         _Z29computeWeightsKernel_ConstantPKfPfi
        .type           _Z29computeWeightsKernel_ConstantPKfPfi,@function
        .size           _Z29computeWeightsKernel_ConstantPKfPfi,(.L_x_99 - _Z29computeWeightsKernel_ConstantPKfPfi)
        .other          _Z29computeWeightsKernel_ConstantPKfPfi,@"STO_CUDA_ENTRY STV_DEFAULT"
_Z29computeWeightsKernel_ConstantPKfPfi:
.text._Z29computeWeightsKernel_ConstantPKfPfi:
        /* <DEDUP_REMOVED lines=9> */
[----:B------:R-:W1:Y:S01]  /*0090*/  LDCU.64 UR4, c[0x0][0x358] ;  /* 0x00006b00ff0477ac */ /* 0x000e620008000a00 */
[----:B------:R-:W-:Y:S02]  /*00a0*/  HFMA2 R7, -RZ, RZ, 1.875, 0 ;  /* 0x3f800000ff077431 */ /* 0x000fe400000001ff */
[----:B0-----:R-:W-:-:S05]  /*00b0*/  IMAD.WIDE R2, R5, 0x4, R2 ;  /* 0x0000000405027825 */ /* 0x001fca00078e0202 */
[----:B-1----:R-:W-:Y:S01]  /*00c0*/  STG.E desc[UR4][R2.64], R7 ;  /* 0x0000000702007986 */ /* 0x002fe2000c101904 */
[----:B------:R-:W-:Y:S05]  /*00d0*/  EXIT ;  /* 0x000000000000794d */ /* 0x000fea0003800000 */
.L_x_61:
        /* <DEDUP_REMOVED lines=10> */
.L_x_99:


//--------------------- .text._Z26computeWeightsKernel_HuberPKfPfif --------------------------
	.section	.text._Z26computeWeightsKernel_HuberPKfPfif,"ax",@progbits
	.align	128
        .global         _Z26computeWeightsKernel_HuberPKfPfif
        .type           _Z26computeWeightsKernel_HuberPKfPfif,@function
        .size           _Z26computeWeightsKernel_HuberPKfPfif,(.L_x_92 - _Z26computeWeightsKernel_HuberPKfPfif)
        .other          _Z26computeWeightsKernel_HuberPKfPfif,@"STO_CUDA_ENTRY STV_DEFAULT"
_Z26computeWeightsKernel_HuberPKfPfif:
.text._Z26computeWeightsKernel_HuberPKfPfif:
        /* <DEDUP_REMOVED lines=10> */
[----:B------:R-:W2:Y:S01]  /*00a0*/  LDCU UR6, c[0x0][0x394] ;  /* 0x00007280ff0677ac */ /* 0x000ea20008000800 */
[----:B0-----:R-:W-:-:S06]  /*00b0*/  IMAD.WIDE R4, R2, 0x4, R4 ;  /* 0x0000000402047825 */ /* 0x001fcc00078e0204 */
[----:B-1----:R-:W2:Y:S02]  /*00c0*/  LDG.E R4, desc[UR4][R4.64] ;  /* 0x0000000404047981 */ /* 0x002ea4000c1e1900 */
[----:B--2---:R-:W-:-:S13]  /*00d0*/  FSETP.GTU.AND P0, PT, |R4|, UR6, PT ;  /* 0x0000000604007c0b */ /* 0x004fda000bf0c200 */
[----:B------:R-:W0:Y:S01]  /*00e0*/  @!P0 LDC.64 R6, c[0x0][0x388] ;  /* 0x0000e200ff068b82 */ /* 0x000e220000000a00 */
[----:B------:R-:W-:Y:S02]  /*00f0*/  @!P0 IMAD.MOV.U32 R3, RZ, RZ, 0x3f800000 ;  /* 0x3f800000ff038424 */ /* 0x000fe400078e00ff */
[----:B0-----:R-:W-:-:S05]  /*0100*/  @!P0 IMAD.WIDE R6, R2, 0x4, R6 ;  /* 0x0000000402068825 */ /* 0x001fca00078e0206 */
[----:B------:R0:W-:Y:S01]  /*0110*/  @!P0 STG.E desc[UR4][R6.64], R3 ;  /* 0x0000000306008986 */ /* 0x0001e2000c101904 */
[----:B------:R-:W-:Y:S05]  /*0120*/  @!P0 EXIT ;  /* 0x000000000000894d */ /* 0x000fea0003800000 */
[----:B0-----:R-:W0:Y:S01]  /*0130*/  MUFU.RCP R3, |R4| ;  /* 0x4000000400037308 */ /* 0x001e220000001000 */
[----:B------:R-:W-:Y:S01]  /*0140*/  IMAD.U32 R5, RZ, RZ, UR6 ;  /* 0x00000006ff057e24 */ /* 0x000fe2000f8e00ff */
[----:B------:R-:W-:Y:S06]  /*0150*/  BSSY.RECONVERGENT B0, `(.L_x_62) ;  /* 0x000000c000007945 */ /* 0x000fec0003800200 */
[----:B------:R-:W1:Y:S01]  /*0160*/  FCHK P0, R5, |R4| ;  /* 0x4000000405007302 */ /* 0x000e620000000000 */
[----:B0-----:R-:W-:-:S04]  /*0170*/  FFMA R0, -|R4|, R3, 1 ;  /* 0x3f80000004007423 */ /* 0x001fc80000000303 */
[----:B------:R-:W-:-:S04]  /*0180*/  FFMA R0, R3, R0, R3 ;  /* 0x0000000003007223 */ /* 0x000fc80000000003 */
[----:B------:R-:W-:-:S04]  /*0190*/  FFMA R3, R0, UR6, RZ ;  /* 0x0000000600037c23 */ /* 0x000fc800080000ff */
[----:B------:R-:W-:-:S04]  /*01a0*/  FFMA R6, -|R4|, R3, UR6 ;  /* 0x0000000604067e23 */ /* 0x000fc80008000303 */
[----:B------:R-:W-:Y:S01]  /*01b0*/  FFMA R3, R0, R6, R3 ;  /* 0x0000000600037223 */ /* 0x000fe20000000003 */
[----:B-1----:R-:W-:Y:S06]  /*01c0*/  @!P0 BRA `(.L_x_63) ;  /* 0x0000000000108947 */ /* 0x002fec0003800000 */
[----:B------:R-:W-:Y:S01]  /*01d0*/  FADD R0, |R4|, -RZ ;  /* 0x800000ff04007221 */ /* 0x000fe20000000200 */
[----:B------:R-:W-:-:S07]  /*01e0*/  MOV R4, 0x200 ;  /* 0x0000020000047802 */ /* 0x000fce0000000f00 */
[----:B------:R-:W-:Y:S05]  /*01f0*/  CALL.REL.NOINC `($__internal_3_$__cuda_sm3x_div_rn_noftz_f32_slowpath) ;  /* 0x0000000000187944 */ /* 0x000fea0003c00000 */
[----:B------:R-:W-:-:S07]  /*0200*/  IMAD.MOV.U32 R3, RZ, RZ, R0 ;  /* 0x000000ffff037224 */ /* 0x000fce00078e0000 */
.L_x_63:
[----:B------:R-:W-:Y:S05]  /*0210*/  BSYNC.RECONVERGENT B0 ;  /* 0x0000000000007941 */ /* 0x000fea0003800200 */
.L_x_62:
[----:B------:R-:W0:Y:S02]  /*0220*/  LDC.64 R4, c[0x0][0x388] ;  /* 0x0000e200ff047b82 */ /* 0x000e240000000a00 */
[----:B0-----:R-:W-:-:S05]  /*0230*/  IMAD.WIDE R4, R2, 0x4, R4 ;  /* 0x0000000402047825 */ /* 0x001fca00078e0204 */
[----:B------:R-:W-:Y:S01]  /*0240*/  STG.E desc[UR4][R4.64], R3 ;  /* 0x0000000304007986 */ /* 0x000fe2000c101904 */
[----:B------:R-:W-:Y:S05]  /*0250*/  EXIT ;  /* 0x000000000000794d */ /* 0x000fea0003800000 */
        .weak           $__internal_3_$__cuda_sm3x_div_rn_noftz_f32_slowpath
        .type           $__internal_3_$__cuda_sm3x_div_rn_noftz_f32_slowpath,@function
        .size           $__internal_3_$__cuda_sm3x_div_rn_noftz_f32_slowpath,(.L_x_92 - $__internal_3_$__cuda_sm3x_div_rn_noftz_f32_slowpath)
$__internal_3_$__cuda_sm3x_div_rn_noftz_f32_slowpath:
[----:B------:R-:W0:Y:S01]  /*0260*/  LDC R3, c[0x0][0x394] ;  /* 0x0000e500ff037b82 */ /* 0x000e220000000800 */
[----:B------:R-:W-:Y:S01]  /*0270*/  SHF.R.U32.HI R5, RZ, 0x17, R0 ;  /* 0x00000017ff057819 */ /* 0x000fe20000011600 */
[----:B------:R-:W1:Y:S01]  /*0280*/  LDCU UR6, c[0x0][0x394] ;  /* 0x00007280ff0677ac */ /* 0x000e620008000800 */
[----:B------:R-:W-:Y:S02]  /*0290*/  BSSY.RECONVERGENT B1, `(.L_x_64) ;  /* 0x0000063000017945 */ /* 0x000fe40003800200 */
[----:B------:R-:W-:-:S05]  /*02a0*/  LOP3.LUT R6, R5, 0xff, RZ, 0xc0, !PT ;  /* 0x000000ff05067812 */ /* 0x000fca00078ec0ff */
[----:B------:R-:W-:-:S05]  /*02b0*/  VIADD R10, R6, 0xffffffff ;  /* 0xffffffff060a7836 */ /* 0x000fca0000000000 */
[----:B------:R-:W-:Y:S01]  /*02c0*/  ISETP.GT.U32.AND P0, PT, R10, 0xfd, PT ;  /* 0x000000fd0a00780c */ /* 0x000fe20003f04070 */
[----:B-1----:R-:W-:Y:S01]  /*02d0*/  IMAD.U32 R7, RZ, RZ, UR6 ;  /* 0x00000006ff077e24 */ /* 0x002fe2000f8e00ff */
[----:B0-----:R-:W-:-:S04]  /*02e0*/  SHF.R.U32.HI R5, RZ, 0x17, R3 ;  /* 0x00000017ff057819 */ /* 0x001fc80000011603 */
[----:B------:R-:W-:-:S05]  /*02f0*/  LOP3.LUT R5, R5, 0xff, RZ, 0xc0, !PT ;  /* 0x000000ff05057812 */ /* 0x000fca00078ec0ff */
[----:B------:R-:W-:-:S05]  /*0300*/  VIADD R9, R5, 0xffffffff ;  /* 0xffffffff05097836 */ /* 0x000fca0000000000 */
        /* <DEDUP_REMOVED lines=26> */
.L_x_65:
[----:B------:R-:W-:Y:S01]  /*04b0*/  LEA R3, R6, 0xc0800000, 0x17 ;  /* 0xc080000006037811 */ /* 0x000fe200078eb8ff */
[----:B------:R-:W-:Y:S01]  /*04c0*/  VIADD R5, R5, 0xffffff81 ;  /* 0xffffff8105057836 */ /* 0x000fe20000000000 */
[----:B------:R-:W-:Y:S03]  /*04d0*/  BSSY.RECONVERGENT B2, `(.L_x_70) ;  /* 0x0000035000027945 */ /* 0x000fe60003800200 */
[----:B------:R-:W-:Y:S02]  /*04e0*/  IMAD.IADD R3, R0, 0x1, -R3 ;  /* 0x0000000100037824 */ /* 0x000fe400078e0a03 */
[C---:B------:R-:W-:Y:S01]  /*04f0*/  IMAD R0, R5.reuse, -0x800000, R7 ;  /* 0xff80000005007824 */ /* 0x040fe200078e0207 */
[----:B------:R-:W-:Y:S01]  /*0500*/  IADD3 R5, PT, PT, R5, 0x7f, -R6 ;  /* 0x0000007f05057810 */ /* 0x000fe20007ffe806 */
[----:B------:R-:W0:Y:S01]  /*0510*/  MUFU.RCP R9, R3 ;  /* 0x0000000300097308 */ /* 0x000e220000001000 */
[----:B------:R-:W-:-:S03]  /*0520*/  FADD.FTZ R11, -R3, -RZ ;  /* 0x800000ff030b7221 */ /* 0x000fc60000010100 */
[----:B------:R-:W-:Y:S02]  /*0530*/  IMAD.IADD R5, R5, 0x1, R8 ;  /* 0x0000000105057824 */ /* 0x000fe400078e0208 */
        /* <DEDUP_REMOVED lines=42> */
.L_x_72:
[----:B------:R-:W-:-:S04]  /*07e0*/  LOP3.LUT R0, R0, 0x80000000, RZ, 0xc0, !PT ;  /* 0x8000000000007812 */ /* 0x000fc800078ec0ff */
[----:B------:R-:W-:Y:S01]  /*07f0*/  LOP3.LUT R0, R0, 0x7f800000, RZ, 0xfc, !PT ;  /* 0x7f80000000007812 */ /* 0x000fe200078efcff */
[----:B------:R-:W-:Y:S06]  /*0800*/  BRA `(.L_x_73) ;  /* 0x0000000000047947 */ /* 0x000fec0003800000 */
.L_x_71:
[----:B------:R-:W-:-:S07]  /*0810*/  IMAD R0, R5, 0x800000, R0 ;  /* 0x0080000005007824 */ /* 0x000fce00078e0200 */
.L_x_73:
[----:B------:R-:W-:Y:S05]  /*0820*/  BSYNC.RECONVERGENT B2 ;  /* 0x0000000000027941 */ /* 0x000fea0003800200 */
.L_x_70:
[----:B------:R-:W-:Y:S05]  /*0830*/  BRA `(.L_x_74) ;  /* 0x0000000000207947 */ /* 0x000fea0003800000 */
.L_x_69:
[----:B------:R-:W-:-:S04]  /*0840*/  LOP3.LUT R0, R0, 0x80000000, R7, 0x48, !PT ;  /* 0x8000000000007812 */ /* 0x000fc800078e4807 */
[----:B------:R-:W-:Y:S01]  /*0850*/  LOP3.LUT R0, R0, 0x7f800000, RZ, 0xfc, !PT ;  /* 0x7f80000000007812 */ /* 0x000fe200078efcff */
[----:B------:R-:W-:Y:S06]  /*0860*/  BRA `(.L_x_74) ;  /* 0x0000000000147947 */ /* 0x000fec0003800000 */
.L_x_68:
[----:B------:R-:W-:Y:S01]  /*0870*/  LOP3.LUT R0, R0, 0x80000000, R7, 0x48, !PT ;  /* 0x8000000000007812 */ /* 0x000fe200078e4807 */
[----:B------:R-:W-:Y:S06]  /*0880*/  BRA `(.L_x_74) ;  /* 0x00000000000c7947 */ /* 0x000fec0003800000 */
.L_x_67:
[----:B------:R-:W0:Y:S01]  /*0890*/  MUFU.RSQ R0, -QNAN ;  /* 0xffc0000000007908 */ /* 0x000e220000001400 */
[----:B------:R-:W-:Y:S05]  /*08a0*/  BRA `(.L_x_74) ;  /* 0x0000000000047947 */ /* 0x000fea0003800000 */
.L_x_66:
[----:B------:R-:W-:-:S07]  /*08b0*/  FADD.FTZ R0, R0, R3 ;  /* 0x0000000300007221 */ /* 0x000fce0000010000 */
.L_x_74:
[----:B------:R-:W-:Y:S05]  /*08c0*/  BSYNC.RECONVERGENT B1 ;  /* 0x0000000000017941 */ /* 0x000fea0003800200 */
.L_x_64:
[----:B------:R-:W-:-:S04]  /*08d0*/  IMAD.MOV.U32 R5, RZ, RZ, 0x0 ;  /* 0x00000000ff057424 */ /* 0x000fc800078e00ff */
[----:B0-----:R-:W-:Y:S05]  /*08e0*/  RET.REL.NODEC R4 `(_Z26computeWeightsKernel_HuberPKfPfif) ;  /* 0xfffffff404c47950 */ /* 0x001fea0003c3ffff */
.L_x_75:
        /* <DEDUP_REMOVED lines=9> */
.L_x_92:


//--------------------- .text._Z21computeGradientKernelPKfPfiii --------------------------
	.section	.text._Z21computeGradientKernelPKfPfiii,"ax",@progbits
	.align	128
        .global         _Z21computeGradientKernelPKfPfiii
        .type           _Z21computeGradientKernelPKfPfiii,@function
        .size           _Z21computeGradientKernelPKfPfiii,(.L_x_101 - _Z21computeGradientKernelPKfPfiii)
        .other          _Z21computeGradientKernelPKfPfiii,@"STO_CUDA_ENTRY STV_DEFAULT"
_Z21computeGradientKernelPKfPfiii:
.text._Z21computeGradientKernelPKfPfiii:
[----:B------:R-:W-:Y:S08]  /*0000*/  LDC R1, c[0x0][0x37c] ;  /* 0x0000df00ff017b82 */ /* 0x000ff00000000800 */
[----:B------:R-:W0:Y:S01]  /*0010*/  LDC.64 R8, c[0x0][0x390] ;  /* 0x0000e400ff087b82 */ /* 0x000e220000000a00 */
[----:B------:R-:W1:Y:S01]  /*0020*/  S2R R0, SR_TID.X ;  /* 0x0000000000007919 */ /* 0x000e620000002100 */
[----:B------:R-:W1:Y:S01]  /*0030*/  LDCU UR4, c[0x0][0x360] ;  /* 0x00006c00ff0477ac */ /* 0x000e620008000800 */
[----:B------:R-:W1:Y:S01]  /*0040*/  S2R R5, SR_CTAID.X ;  /* 0x0000000000057919 */ /* 0x000e620000002500 */
[----:B------:R-:W2:Y:S04]  /*0050*/  LDCU UR5, c[0x0][0x364] ;  /* 0x00006c80ff0577ac */ /* 0x000ea80008000800 */
[----:B------:R-:W3:Y:S01]  /*0060*/  LDC R4, c[0x0][0x398] ;  /* 0x0000e600ff047b82 */ /* 0x000ee20000000800 */
[----:B------:R-:W2:Y:S01]  /*0070*/  S2R R2, SR_TID.Y ;  /* 0x0000000000027919 */ /* 0x000ea20000002200 */
[----:B------:R-:W2:Y:S01]  /*0080*/  S2R R7, SR_CTAID.Y ;  /* 0x0000000000077919 */ /* 0x000ea20000002600 */
[C---:B0-----:R-:W-:Y:S01]  /*0090*/  ISETP.NE.AND P1, PT, R8.reuse, 0x1, PT ;  /* 0x000000010800780c */ /* 0x041fe20003f25270 */
[----:B------:R-:W-:Y:S01]  /*00a0*/  VIADD R3, R9, 0xffffffff ;  /* 0xffffffff09037836 */ /* 0x000fe20000000000 */
[----:B------:R-:W-:Y:S01]  /*00b0*/  ISETP.NE.AND P2, PT, R8, 0x1, PT ;  /* 0x000000010800780c */ /* 0x000fe20003f45270 */
[----:B-1----:R-:W-:Y:S01]  /*00c0*/  IMAD R0, R5, UR4, R0 ;  /* 0x0000000405007c24 */ /* 0x002fe2000f8e0200 */
[----:B---3--:R-:W-:-:S09]  /*00d0*/  IADD3 R5, PT, PT, R4, -0x1, RZ ;  /* 0xffffffff04057810 */ /* 0x008fd20007ffe0ff */
[----:B------:R-:W-:Y:S02]  /*00e0*/  @!P1 IMAD.MOV R3, RZ, RZ, R9 ;  /* 0x000000ffff039224 */ /* 0x000fe400078e0209 */
[----:B------:R-:W-:-:S03]  /*00f0*/  @P2 IMAD.MOV R5, RZ, RZ, R4 ;  /* 0x000000ffff052224 */ /* 0x000fc600078e0204 */
[----:B------:R-:W-:Y:S01]  /*0100*/  ISETP.GE.AND P0, PT, R0, R3, PT ;  /* 0x000000030000720c */ /* 0x000fe20003f06270 */
[----:B--2---:R-:W-:Y:S01]  /*0110*/  IMAD R8, R7, UR5, R2 ;  /* 0x0000000507087c24 */ /* 0x004fe2000f8e0202 */
[----:B------:R-:W-:-:S04]  /*0120*/  SEL R3, RZ, 0x1, !P1 ;  /* 0x00000001ff037807 */ /* 0x000fc80004800000 */
[----:B------:R-:W-:Y:S02]  /*0130*/  ISETP.LT.OR P0, PT, R0, R3, P0 ;  /* 0x000000030000720c */ /* 0x000fe40000701670 */
[----:B------:R-:W-:-:S04]  /*0140*/  SEL R3, RZ, 0x1, P2 ;  /* 0x00000001ff037807 */ /* 0x000fc80001000000 */
[----:B------:R-:W-:-:S04]  /*0150*/  ISETP.LT.U32.OR P0, PT, R8, R3, P0 ;  /* 0x000000030800720c */ /* 0x000fc80000701470 */
[----:B------:R-:W-:-:S13]  /*0160*/  ISETP.GE.OR P0, PT, R8, R5, P0 ;  /* 0x000000050800720c */ /* 0x000fda0000706670 */
[----:B------:R-:W-:Y:S05]  /*0170*/  @P0 EXIT ;  /* 0x000000000000094d */ /* 0x000fea0003800000 */
[----:B------:R-:W0:Y:S01]  /*0180*/  @!P1 LDC.64 R4, c[0x0][0x380] ;  /* 0x0000e000ff049b82 */ /* 0x000e220000000a00 */
[----:B------:R-:W-:Y:S01]  /*0190*/  @!P1 IADD3 R2, PT, PT, R8, -0x1, RZ ;  /* 0xffffffff08029810 */ /* 0x000fe20007ffe0ff */
[----:B------:R-:W1:Y:S04]  /*01a0*/  LDCU.64 UR4, c[0x0][0x358] ;  /* 0x00006b00ff0477ac */ /* 0x000e680008000a00 */
[----:B------:R-:W-:Y:S02]  /*01b0*/  @!P1 IMAD R2, R2, R9, R0 ;  /* 0x0000000902029224 */ /* 0x000fe400078e0200 */
[----:B------:R-:W2:Y:S02]  /*01c0*/  @P1 LDC.64 R14, c[0x0][0x380] ;  /* 0x0000e000ff0e1b82 */ /* 0x000ea40000000a00 */
[----:B------:R-:W-:-:S02]  /*01d0*/  @!P1 IMAD R7, R9, 0x2, R2 ;  /* 0x0000000209079824 */ /* 0x000fc400078e0202 */
[----:B0-----:R-:W-:-:S04]  /*01e0*/  @!P1 IMAD.WIDE R2, R2, 0x4, R4 ;  /* 0x0000000402029825 */ /* 0x001fc800078e0204 */
[----:B------:R-:W-:Y:S01]  /*01f0*/  @!P1 IMAD.WIDE R4, R7, 0x4, R4 ;  /* 0x0000000407049825 */ /* 0x000fe200078e0204 */
[----:B-1----:R0:W3:Y:S04]  /*0200*/  @!P1 LDG.E R10, desc[UR4][R2.64] ;  /* 0x00000004020a9981 */ /* 0x0020e8000c1e1900 */
[----:B------:R-:W3:Y:S01]  /*0210*/  @!P1 LDG.E R11, desc[UR4][R4.64] ;  /* 0x00000004040b9981 */ /* 0x000ee2000c1e1900 */
[----:B------:R-:W-:Y:S01]  /*0220*/  @P1 IMAD R7, R8, R9, RZ ;  /* 0x0000000908071224 */ /* 0x000fe200078e02ff */
[----:B------:R-:W-:-:S04]  /*0230*/  @P1 SHF.R.S32.HI R6, RZ, 0x1f, R0 ;  /* 0x0000001fff061819 */ /* 0x000fc80000011400 */
[----:B------:R-:W-:Y:S01]  /*0240*/  @P1 IADD3 R12, P0, PT, R0, R7, RZ ;  /* 0x00000007000c1210 */ /* 0x000fe20007f1e0ff */
[----:B0-----:R-:W0:Y:S03]  /*0250*/  LDC.64 R2, c[0x0][0x388] ;  /* 0x0000e200ff027b82 */ /* 0x001e260000000a00 */
[----:B------:R-:W-:Y:S02]  /*0260*/  @P1 LEA.HI.X.SX32 R7, R7, R6, 0x1, P0 ;  /* 0x0000000607071211 */ /* 0x000fe400000f0eff */
[----:B--2---:R-:W-:-:S04]  /*0270*/  @P1 LEA R6, P0, R12, R14, 0x2 ;  /* 0x0000000e0c061211 */ /* 0x004fc800078010ff */
[----:B------:R-:W-:-:S05]  /*0280*/  @P1 LEA.HI.X R7, R12, R15, R7, 0x2, P0 ;  /* 0x0000000f0c071211 */ /* 0x000fca00000f1407 */
[----:B------:R-:W3:Y:S04]  /*0290*/  @P1 LDG.E R10, desc[UR4][R6.64+-0x4] ;  /* 0xfffffc04060a1981 */ /* 0x000ee8000c1e1900 */
[----:B------:R-:W3:Y:S01]  /*02a0*/  @P1 LDG.E R11, desc[UR4][R6.64+0x4] ;  /* 0x00000404060b1981 */ /* 0x000ee2000c1e1900 */
[----:B------:R-:W-:-:S04]  /*02b0*/  IMAD R9, R8, R9, R0 ;  /* 0x0000000908097224 */ /* 0x000fc800078e0200 */
[----:B0-----:R-:W-:-:S04]  /*02c0*/  IMAD.WIDE R2, R9, 0x4, R2 ;  /* 0x0000000409027825 */ /* 0x001fc800078e0202 */
[----:B---3--:R-:W-:-:S04]  /*02d0*/  FADD R10, R11, -R10 ;  /* 0x8000000a0b0a7221 */ /* 0x008fc80000000000 */
[----:B------:R-:W-:-:S05]  /*02e0*/  FMUL R5, R10, 0.5 ;  /* 0x3f0000000a057820 */ /* 0x000fca0000400000 */
[----:B------:R-:W-:Y:S01]  /*02f0*/  STG.E desc[UR4][R2.64], R5 ;  /* 0x0000000502007986 */ /* 0x000fe2000c101904 */
[----:B------:R-:W-:Y:S05]  /*0300*/  EXIT ;  /* 0x000000000000794d */ /* 0x000fea0003800000 */
.L_x_76:
        /* <DEDUP_REMOVED lines=15> */
.L_x_101:


//--------------------- .text._Z25getSquaredResidualsKernelPKfPfS1_i --------------------------
	.section	.text._Z25getSquaredResidualsKernelPKfPfS1_i,"ax",@progbits
	.align	128
        .global         _Z25getSquaredResidualsKernelPKfPfS1_i
        .type           _Z25getSquaredResidualsKernelPKfPfS1_i,@function
        .size           _Z25getSquaredResidualsKernelPKfPfS1_i,(.L_x_102 - _Z25getSquaredResidualsKernelPKfPfS1_i)
        .other          _Z25getSquaredResidualsKernelPKfPfS1_i,@"STO_CUDA_ENTRY STV_DEFAULT"
_Z25getSquaredResidualsKernelPKfPfS1_i:
.text._Z25getSquaredResidualsKernelPKfPfS1_i:
        /* <DEDUP_REMOVED lines=10> */
[----:B------:R-:W2:Y:S08]  /*00a0*/  LDC.64 R4, c[0x0][0x388] ;  /* 0x0000e200ff047b82 */ /* 0x000eb00000000a00 */
[----:B------:R-:W3:Y:S01]  /*00b0*/  LDC.64 R6, c[0x0][0x390] ;  /* 0x0000e400ff067b82 */ /* 0x000ee20000000a00 */
[----:B0-----:R-:W-:-:S05]  /*00c0*/  IMAD.WIDE R2, R9, 0x4, R2 ;  /* 0x0000000409027825 */ /* 0x001fca00078e0202 */
[----:B-1----:R-:W4:Y:S01]  /*00d0*/  LDG.E R0, desc[UR4][R2.64] ;  /* 0x0000000402007981 */ /* 0x002f22000c1e1900 */
[----:B--2---:R-:W-:-:S04]  /*00e0*/  IMAD.WIDE R4, R9, 0x4, R4 ;  /* 0x0000000409047825 */ /* 0x004fc800078e0204 */
[----:B----4-:R-:W-:-:S05]  /*00f0*/  FMUL R11, R0, R0 ;  /* 0x00000000000b7220 */ /* 0x010fca0000400000 */
[----:B------:R-:W-:Y:S04]  /*0100*/  STG.E desc[UR4][R4.64], R11 ;  /* 0x0000000b04007986 */ /* 0x000fe8000c101904 */
[----:B------:R-:W2:Y:S01]  /*0110*/  LDG.E R0, desc[UR4][R2.64] ;  /* 0x0000000402007981 */ /* 0x000ea2000c1e1900 */
[----:B---3--:R-:W-:Y:S01]  /*0120*/  IMAD.WIDE R6, R9, 0x4, R6 ;  /* 0x0000000409067825 */ /* 0x008fe200078e0206 */
[----:B--2---:R-:W-:-:S05]  /*0130*/  FSET.BF.NEU.AND R9, R0, RZ, PT ;  /* 0x000000ff0009720a */ /* 0x004fca000380d000 */
[----:B------:R-:W-:Y:S01]  /*0140*/  STG.E desc[UR4][R6.64], R9 ;  /* 0x0000000906007986 */ /* 0x000fe2000c101904 */
[----:B------:R-:W-:Y:S05]  /*0150*/  EXIT ;  /* 0x000000000000794d */ /* 0x000fea0003800000 */
.L_x_77:
        /* <DEDUP_REMOVED lines=10> */
.L_x_102:


//--------------------- .text._Z18compute_JTJ_KernelPKfPfS0_ib --------------------------
	.section	.text._Z18compute_JTJ_KernelPKfPfS0_ib,"ax",@progbits
	.align	128
        .global         _Z18compute_JTJ_KernelPKfPfS0_ib
        .type           _Z18compute_JTJ_KernelPKfPfS0_ib,@function
        .size           _Z18compute_JTJ_KernelPKfPfS0_ib,(.L_x_103 - _Z18compute_JTJ_KernelPKfPfS0_ib)
        .other          _Z18compute_JTJ_KernelPKfPfS0_ib,@"STO_CUDA_ENTRY STV_DEFAULT"
_Z18compute_JTJ_KernelPKfPfS0_ib:
.text._Z18compute_JTJ_KernelPKfPfS0_ib:
[----:B------:R-:W-:Y:S01]  /*0000*/  LDC R1, c[0x0][0x37c] ;  /* 0x0000df00ff017b82 */ /* 0x000fe20000000800 */
[----:B------:R-:W0:Y:S07]  /*0010*/  S2R R2, SR_TID.Y ;  /* 0x0000000000027919 */ /* 0x000e2e0000002200 */
[----:B------:R-:W1:Y:S01]  /*0020*/  LDC R14, c[0x0][0x360] ;  /* 0x0000d800ff0e7b82 */ /* 0x000e620000000800 */
[----:B------:R-:W1:Y:S07]  /*0030*/  S2R R3, SR_TID.X ;  /* 0x0000000000037919 */ /* 0x000e6e0000002100 */
[----:B------:R-:W0:Y:S08]  /*0040*/  S2UR UR5, SR_CTAID.Y ;  /* 0x00000000000579c3 */ /* 0x000e300000002600 */
[----:B------:R-:W0:Y:S08]  /*0050*/  LDC R15, c[0x0][0x364] ;  /* 0x0000d900ff0f7b82 */ /* 0x000e300000000800 */
[----:B------:R-:W1:Y:S08]  /*0060*/  S2UR UR4, SR_CTAID.X ;  /* 0x00000000000479c3 */ /* 0x000e700000002500 */
[----:B------:R-:W2:Y:S01]  /*0070*/  LDC R0, c[0x0][0x398] ;  /* 0x0000e600ff007b82 */ /* 0x000ea20000000800 */
[----:B0-----:R-:W-:-:S02]  /*0080*/  IMAD R15, R15, UR5, R2 ;  /* 0x000000050f0f7c24 */ /* 0x001fc4000f8e0202 */
[----:B-1----:R-:W-:-:S03]  /*0090*/  IMAD R14, R14, UR4, R3 ;  /* 0x000000040e0e7c24 */ /* 0x002fc6000f8e0203 */
[----:B--2---:R-:W-:-:S04]  /*00a0*/  ISETP.GE.AND P0, PT, R15, R0, PT ;  /* 0x000000000f00720c */ /* 0x004fc80003f06270 */
[----:B------:R-:W-:-:S13]  /*00b0*/  ISETP.GT.OR P0, PT, R14, 0x5, P0 ;  /* 0x000000050e00780c */ /* 0x000fda0000704670 */
[----:B------:R-:W-:Y:S05]  /*00c0*/  @P0 EXIT ;  /* 0x000000000000094d */ /* 0x000fea0003800000 */
[----:B------:R-:W0:Y:S01]  /*00d0*/  LDCU.U8 UR4, c[0x0][0x39c] ;  /* 0x00007380ff0477ac */ /* 0x000e220008000000 */
[----:B------:R-:W1:Y:S01]  /*00e0*/  LDCU.64 UR6, c[0x0][0x358] ;  /* 0x00006b00ff0677ac */ /* 0x000e620008000a00 */
[----:B0-----:R-:W-:-:S04]  /*00f0*/  UPRMT UR4, UR4, 0x8880, URZ ;  /* 0x0000888004047896 */ /* 0x001fc800080000ff */
[----:B------:R-:W-:-:S09]  /*0100*/  UISETP.NE.AND UP0, UPT, UR4, URZ, UPT ;  /* 0x000000ff0400728c */ /* 0x000fd2000bf05270 */
[----:B-1----:R-:W-:Y:S05]  /*0110*/  BRA.U UP0, `(.L_x_78) ;  /* 0x0000000500d47547 */ /* 0x002fea000b800000 */
[C---:B------:R-:W-:Y:S01]  /*0120*/  ISETP.GE.U32.AND P1, PT, R0.reuse, 0x8, PT ;  /* 0x000000080000780c */ /* 0x040fe20003f26070 */
[----:B------:R-:W-:Y:S01]  /*0130*/  HFMA2 R18, -RZ, RZ, 0, 0 ;  /* 0x00000000ff127431 */ /* 0x000fe200000001ff */
[----:B------:R-:W-:Y:S02]  /*0140*/  LOP3.LUT R26, R0, 0x7, RZ, 0xc0, !PT ;  /* 0x00000007001a7812 */ /* 0x000fe400078ec0ff */
[----:B------:R-:W-:Y:S02]  /*0150*/  MOV R8, RZ ;  /* 0x000000ff00087202 */ /* 0x000fe40000000f00 */
[----:B------:R-:W-:-:S07]  /*0160*/  ISETP.NE.AND P0, PT, R26, RZ, PT ;  /* 0x000000ff1a00720c */ /* 0x000fce0003f05270 */
[----:B------:R-:W-:Y:S06]  /*0170*/  @!P1 BRA `(.L_x_79) ;  /* 0x0000000000c49947 */ /* 0x000fec0003800000 */
[----:B------:R-:W0:Y:S01]  /*0180*/  LDCU.64 UR4, c[0x0][0x380] ;  /* 0x00007000ff0477ac */ /* 0x000e220008000a00 */
[----:B------:R-:W-:Y:S02]  /*0190*/  LOP3.LUT R8, R0, 0x7ffffff8, RZ, 0xc0, !PT ;  /* 0x7ffffff800087812 */ /* 0x000fe400078ec0ff */
[----:B------:R-:W-:Y:S02]  /*01a0*/  MOV R18, RZ ;  /* 0x000000ff00127202 */ /* 0x000fe40000000f00 */
[----:B------:R-:W-:Y:S02]  /*01b0*/  MOV R9, R14 ;  /* 0x0000000e00097202 */ /* 0x000fe40000000f00 */
[----:B------:R-:W-:Y:S02]  /*01c0*/  MOV R10, R15 ;  /* 0x0000000f000a7202 */ /* 0x000fe40000000f00 */
[----:B------:R-:W-:Y:S01]  /*01d0*/  IADD3 R11, PT, PT, -R8, RZ, RZ ;  /* 0x000000ff080b7210 */ /* 0x000fe20007ffe1ff */
[----:B0-----:R-:W-:-:S04]  /*01e0*/  UIADD3 UR4, UP0, UPT, UR4, 0x60, URZ ;  /* 0x0000006004047890 */ /* 0x001fc8000ff1e0ff */
[----:B------:R-:W-:Y:S02]  /*01f0*/  UIADD3.X UR5, UPT, UPT, URZ, UR5, URZ, UP0, !UPT ;  /* 0x00000005ff057290 */ /* 0x000fe400087fe4ff */
[----:B------:R-:W-:-:S04]  /*0200*/  MOV R2, UR4 ;  /* 0x0000000400027c02 */ /* 0x000fc80008000f00 */
[----:B------:R-:W-:-:S03]  /*0210*/  MOV R3, UR5 ;  /* 0x0000000500037c02 */ /* 0x000fc60008000f00 */
[----:B------:R-:W-:-:S03]  /*0220*/  IMAD.WIDE.U32 R4, R15, 0x4, R2 ;  /* 0x000000040f047825 */ /* 0x000fc600078e0002 */
[----:B------:R-:W-:Y:S02]  /*0230*/  MOV R12, R4 ;  /* 0x00000004000c7202 */ /* 0x000fe40000000f00 */
[----:B------:R-:W-:-:S07]  /*0240*/  MOV R17, R5 ;  /* 0x0000000500117202 */ /* 0x000fce0000000f00 */
.L_x_80:
[----:B------:R-:W0:Y:S01]  /*0250*/  LDC.64 R4, c[0x0][0x380] ;  /* 0x0000e000ff047b82 */ /* 0x000e220000000a00 */
[----:B------:R-:W-:-:S05]  /*0260*/  IMAD.WIDE R6, R9, 0x4, R2 ;  /* 0x0000000409067825 */ /* 0x000fca00078e0202 */
[----:B------:R-:W2:Y:S04]  /*0270*/  LDG.E R22, desc[UR6][R6.64+-0x60] ;  /* 0xffffa00606167981 */ /* 0x000ea8000c1e1900 */
[----:B------:R-:W3:Y:S04]  /*0280*/  LDG.E R24, desc[UR6][R6.64+-0x48] ;  /* 0xffffb80606187981 */ /* 0x000ee8000c1e1900 */
[----:B------:R-:W4:Y:S04]  /*0290*/  LDG.E R13, desc[UR6][R6.64+-0x18] ;  /* 0xffffe806060d7981 */ /* 0x000f28000c1e1900 */
[----:B------:R-:W5:Y:S04]  /*02a0*/  LDG.E R19, desc[UR6][R6.64] ;  /* 0x0000000606137981 */ /* 0x000f68000c1e1900 */
[----:B------:R-:W5:Y:S01]  /*02b0*/  LDG.E R25, desc[UR6][R6.64+0x48] ;  /* 0x0000480606197981 */ /* 0x000f62000c1e1900 */
[----:B0-----:R-:W-:-:S05]  /*02c0*/  IMAD.WIDE.U32 R4, R10, 0x4, R4 ;  /* 0x000000040a047825 */ /* 0x001fca00078e0004 */
[----:B------:R0:W2:Y:S02]  /*02d0*/  LDG.E R21, desc[UR6][R4.64] ;  /* 0x0000000604157981 */ /* 0x0000a4000c1e1900 */
[----:B0-----:R-:W-:Y:S02]  /*02e0*/  MOV R4, R12 ;  /* 0x0000000c00047202 */ /* 0x001fe40000000f00 */
[----:B------:R-:W-:Y:S01]  /*02f0*/  MOV R5, R17 ;  /* 0x0000001100057202 */ /* 0x000fe20000000f00 */
[----:B------:R-:W4:Y:S04]  /*0300*/  LDG.E R12, desc[UR6][R6.64+-0x30] ;  /* 0xffffd006060c7981 */ /* 0x000f28000c1e1900 */
[----:B------:R-:W3:Y:S04]  /*0310*/  LDG.E R23, desc[UR6][R4.64+-0x48] ;  /* 0xffffb80604177981 */ /* 0x000ee8000c1e1900 */
[----:B------:R-:W4:Y:S04]  /*0320*/  LDG.E R17, desc[UR6][R4.64+-0x30] ;  /* 0xffffd00604117981 */ /* 0x000f28000c1e1900 */
[----:B------:R-:W5:Y:S04]  /*0330*/  LDG.E R20, desc[UR6][R4.64+-0x18] ;  /* 0xffffe80604147981 */ /* 0x000f68000c1e1900 */
[----:B------:R-:W5:Y:S01]  /*0340*/  LDG.E R16, desc[UR6][R4.64] ;  /* 0x0000000604107981 */ /* 0x000f62000c1e1900 */
[----:B--2---:R-:W-:-:S03]  /*0350*/  FFMA R22, R21, R22, R18 ;  /* 0x0000001615167223 */ /* 0x004fc60000000012 */
[----:B------:R-:W2:Y:S04]  /*0360*/  LDG.E R18, desc[UR6][R4.64+0x18] ;  /* 0x0000180604127981 */ /* 0x000ea8000c1e1900 */
[----:B------:R-:W2:Y:S01]  /*0370*/  LDG.E R21, desc[UR6][R6.64+0x18] ;  /* 0x0000180606157981 */ /* 0x000ea2000c1e1900 */
[----:B---3--:R-:W-:-:S03]  /*0380*/  FFMA R28, R23, R24, R22 ;  /* 0x00000018171c7223 */ /* 0x008fc60000000016 */
[----:B------:R-:W3:Y:S04]  /*0390*/  LDG.E R22, desc[UR6][R4.64+0x30] ;  /* 0x0000300604167981 */ /* 0x000ee8000c1e1900 */
[----:B------:R-:W3:Y:S04]  /*03a0*/  LDG.E R23, desc[UR6][R6.64+0x30] ;  /* 0x0000300606177981 */ /* 0x000ee8000c1e1900 */
[----:B------:R-:W3:Y:S01]  /*03b0*/  LDG.E R24, desc[UR6][R4.64+0x48] ;  /* 0x0000480604187981 */ /* 0x000ee2000c1e1900 */
[----:B----4-:R-:W-:Y:S01]  /*03c0*/  FFMA R17, R17, R12, R28 ;  /* 0x0000000c11117223 */ /* 0x010fe2000000001c */
[----:B------:R-:W-:-:S03]  /*03d0*/  IADD3 R11, PT, PT, R11, 0x8, RZ ;  /* 0x000000080b0b7810 */ /* 0x000fc60007ffe0ff */
[----:B-----5:R-:W-:Y:S01]  /*03e0*/  FFMA R13, R20, R13, R17 ;  /* 0x0000000d140d7223 */ /* 0x020fe20000000011 */
[----:B------:R-:W-:-:S03]  /*03f0*/  ISETP.NE.AND P1, PT, R11, RZ, PT ;  /* 0x000000ff0b00720c */ /* 0x000fc60003f25270 */
[----:B------:R-:W-:Y:S01]  /*0400*/  FFMA R13, R16, R19, R13 ;  /* 0x00000013100d7223 */ /* 0x000fe2000000000d */
[----:B------:R-:W-:Y:S02]  /*0410*/  IADD3 R12, P2, PT, R4, 0xc0, RZ ;  /* 0x000000c0040c7810 */ /* 0x000fe40007f5e0ff */
[----:B------:R-:W-:Y:S02]  /*0420*/  IADD3 R9, PT, PT, R9, 0x30, RZ ;  /* 0x0000003009097810 */ /* 0x000fe40007ffe0ff */
[----:B------:R-:W-:Y:S02]  /*0430*/  IADD3.X R17, PT, PT, RZ, R5, RZ, P2, !PT ;  /* 0x00000005ff117210 */ /* 0x000fe400017fe4ff */
[----:B------:R-:W-:Y:S01]  /*0440*/  IADD3 R10, PT, PT, R10, 0x30, RZ ;  /* 0x000000300a0a7810 */ /* 0x000fe20007ffe0ff */
[----:B--2---:R-:W-:-:S04]  /*0450*/  FFMA R13, R18, R21, R13 ;  /* 0x00000015120d7223 */ /* 0x004fc8000000000d */
[----:B---3--:R-:W-:-:S04]  /*0460*/  FFMA R13, R22, R23, R13 ;  /* 0x00000017160d7223 */ /* 0x008fc8000000000d */
[----:B------:R-:W-:Y:S01]  /*0470*/  FFMA R18, R24, R25, R13 ;  /* 0x0000001918127223 */ /* 0x000fe2000000000d */
[----:B------:R-:W-:Y:S06]  /*0480*/  @P1 BRA `(.L_x_80) ;  /* 0xfffffffc00701947 */ /* 0x000fec000383ffff */
.L_x_79:
[----:B------:R-:W-:Y:S05]  /*0490*/  @!P0 BRA `(.L_x_81) ;  /* 0x0000000c00448947 */ /* 0x000fea0003800000 */
[----:B------:R-:W-:Y:S02]  /*04a0*/  ISETP.GE.U32.AND P1, PT, R26, 0x4, PT ;  /* 0x000000041a00780c */ /* 0x000fe40003f26070 */
[----:B------:R-:W-:-:S04]  /*04b0*/  LOP3.LUT R19, R0, 0x3, RZ, 0xc0, !PT ;  /* 0x0000000300137812 */ /* 0x000fc800078ec0ff */
[----:B------:R-:W-:-:S07]  /*04c0*/  ISETP.NE.AND P0, PT, R19, RZ, PT ;  /* 0x000000ff1300720c */ /* 0x000fce0003f05270 */
[----:B------:R-:W-:Y:S06]  /*04d0*/  @!P1 BRA `(.L_x_82) ;  /* 0x0000000000609947 */ /* 0x000fec0003800000 */
[----:B------:R-:W0:Y:S01]  /*04e0*/  LDC.64 R4, c[0x0][0x380] ;  /* 0x0000e000ff047b82 */ /* 0x000e220000000a00 */
[----:B------:R-:W1:Y:S01]  /*04f0*/  LDCU.64 UR4, c[0x0][0x380] ;  /* 0x00007000ff0477ac */ /* 0x000e620008000a00 */
[----:B------:R-:W-:-:S05]  /*0500*/  IMAD R2, R8, 0x6, RZ ;  /* 0x0000000608027824 */ /* 0x000fca00078e02ff */
[CC--:B------:R-:W-:Y:S02]  /*0510*/  IADD3 R7, PT, PT, R15.reuse, R2.reuse, RZ ;  /* 0x000000020f077210 */ /* 0x0c0fe40007ffe0ff */
[-C--:B------:R-:W-:Y:S02]  /*0520*/  IADD3 R9, P1, PT, R15, R2.reuse, RZ ;  /* 0x000000020f097210 */ /* 0x080fe40007f3e0ff */
[----:B------:R-:W-:Y:S02]  /*0530*/  IADD3 R3, PT, PT, R14, R2, RZ ;  /* 0x000000020e037210 */ /* 0x000fe40007ffe0ff */
[----:B------:R-:W-:Y:S02]  /*0540*/  IADD3.X R10, PT, PT, RZ, RZ, RZ, P1, !PT ;  /* 0x000000ffff0a7210 */ /* 0x000fe40000ffe4ff */
[----:B-1----:R-:W-:Y:S01]  /*0550*/  LEA R2, P1, R9, UR4, 0x2 ;  /* 0x0000000409027c11 */ /* 0x002fe2000f8210ff */
[----:B0-----:R-:W-:-:S04]  /*0560*/  IMAD.WIDE.U32 R6, R7, 0x4, R4 ;  /* 0x0000000407067825 */ /* 0x001fc800078e0004 */
[----:B------:R-:W-:Y:S01]  /*0570*/  IMAD.WIDE R4, R3, 0x4, R4 ;  /* 0x0000000403047825 */ /* 0x000fe200078e0204 */
[----:B------:R-:W-:Y:S01]  /*0580*/  LEA.HI.X R3, R9, UR5, R10, 0x2, P1 ;  /* 0x0000000509037c11 */ /* 0x000fe200088f140a */
[----:B------:R-:W2:Y:S04]  /*0590*/  LDG.E R7, desc[UR6][R6.64] ;  /* 0x0000000606077981 */ /* 0x000ea8000c1e1900 */
[----:B------:R-:W2:Y:S04]  /*05a0*/  LDG.E R9, desc[UR6][R4.64] ;  /* 0x0000000604097981 */ /* 0x000ea8000c1e1900 */
[----:B------:R-:W3:Y:S04]  /*05b0*/  LDG.E R11, desc[UR6][R4.64+0x18] ;  /* 0x00001806040b7981 */ /* 0x000ee8000c1e1900 */
[----:B------:R-:W3:Y:S04]  /*05c0*/  LDG.E R10, desc[UR6][R2.64+0x18] ;  /* 0x00001806020a7981 */ /* 0x000ee8000c1e1900 */
[----:B------:R-:W4:Y:S04]  /*05d0*/  LDG.E R13, desc[UR6][R4.64+0x30] ;  /* 0x00003006040d7981 */ /* 0x000f28000c1e1900 */
[----:B------:R-:W4:Y:S04]  /*05e0*/  LDG.E R12, desc[UR6][R2.64+0x30] ;  /* 0x00003006020c7981 */ /* 0x000f28000c1e1900 */
[----:B------:R-:W5:Y:S04]  /*05f0*/  LDG.E R16, desc[UR6][R2.64+0x48] ;  /* 0x0000480602107981 */ /* 0x000f68000c1e1900 */
[----:B------:R-:W5:Y:S01]  /*0600*/  LDG.E R17, desc[UR6][R4.64+0x48] ;  /* 0x0000480604117981 */ /* 0x000f62000c1e1900 */
[----:B------:R-:W-:Y:S01]  /*0610*/  IADD3 R8, PT, PT, R8, 0x4, RZ ;  /* 0x0000000408087810 */ /* 0x000fe20007ffe0ff */
[----:B--2---:R-:W-:-:S04]  /*0620*/  FFMA R9, R7, R9, R18 ;  /* 0x0000000907097223 */ /* 0x004fc80000000012 */
[----:B---3--:R-:W-:-:S04]  /*0630*/  FFMA R9, R10, R11, R9 ;  /* 0x0000000b0a097223 */ /* 0x008fc80000000009 */
[----:B----4-:R-:W-:-:S04]  /*0640*/  FFMA R9, R12, R13, R9 ;  /* 0x0000000d0c097223 */ /* 0x010fc80000000009 */
[----:B-----5:R-:W-:-:S07]  /*0650*/  FFMA R18, R16, R17, R9 ;  /* 0x0000001110127223 */ /* 0x020fce0000000009 */
.L_x_82:
[----:B------:R-:W-:Y:S05]  /*0660*/  @!P0 BRA `(.L_x_81) ;  /* 0x0000000800d08947 */ /* 0x000fea0003800000 */
[----:B------:R-:W-:Y:S02]  /*0670*/  ISETP.NE.AND P1, PT, R19, 0x1, PT ;  /* 0x000000011300780c */ /* 0x000fe40003f25270 */
[----:B------:R-:W-:-:S04]  /*0680*/  LOP3.LUT R0, R0, 0x1, RZ, 0xc0, !PT ;  /* 0x0000000100007812 */ /* 0x000fc800078ec0ff */
[----:B------:R-:W-:-:S07]  /*0690*/  ISETP.NE.U32.AND P0, PT, R0, 0x1, PT ;  /* 0x000000010000780c */ /* 0x000fce0003f05070 */
[----:B------:R-:W-:Y:S06]  /*06a0*/  @!P1 BRA `(.L_x_83) ;  /* 0x0000000000489947 */ /* 0x000fec0003800000 */
[----:B------:R-:W0:Y:S01]  /*06b0*/  LDC.64 R2, c[0x0][0x380] ;  /* 0x0000e000ff027b82 */ /* 0x000e220000000a00 */
[----:B------:R-:W1:Y:S01]  /*06c0*/  LDCU.64 UR4, c[0x0][0x380] ;  /* 0x00007000ff0477ac */ /* 0x000e620008000a00 */
[----:B------:R-:W-:-:S05]  /*06d0*/  IMAD R0, R8, 0x6, RZ ;  /* 0x0000000608007824 */ /* 0x000fca00078e02ff */
[CC--:B------:R-:W-:Y:S02]  /*06e0*/  IADD3 R9, P1, PT, R15.reuse, R0.reuse, RZ ;  /* 0x000000000f097210 */ /* 0x0c0fe40007f3e0ff */
[-C--:B------:R-:W-:Y:S02]  /*06f0*/  IADD3 R5, PT, PT, R15, R0.reuse, RZ ;  /* 0x000000000f057210 */ /* 0x080fe40007ffe0ff */
        /* <DEDUP_REMOVED lines=9> */
[----:B------:R-:W3:Y:S01]  /*0790*/  LDG.E R9, desc[UR6][R2.64+0x18] ;  /* 0x0000180602097981 */ /* 0x000ee2000c1e1900 */
[----:B------:R-:W-:Y:S01]  /*07a0*/  IADD3 R8, PT, PT, R8, 0x2, RZ ;  /* 0x0000000208087810 */ /* 0x000fe20007ffe0ff */
[----:B--2---:R-:W-:-:S04]  /*07b0*/  FFMA R0, R5, R0, R18 ;  /* 0x0000000005007223 */ /* 0x004fc80000000012 */
[----:B---3--:R-:W-:-:S07]  /*07c0*/  FFMA R18, R7, R9, R0 ;  /* 0x0000000907127223 */ /* 0x008fce0000000000 */
.L_x_83:
[----:B------:R-:W-:Y:S05]  /*07d0*/  @P0 BRA `(.L_x_81) ;  /* 0x0000000800740947 */ /* 0x000fea0003800000 */
[----:B------:R-:W0:Y:S01]  /*07e0*/  LDC.64 R4, c[0x0][0x380] ;  /* 0x0000e000ff047b82 */ /* 0x000e220000000a00 */
[C---:B------:R-:W-:Y:S02]  /*07f0*/  IMAD R3, R8.reuse, 0x6, R15 ;  /* 0x0000000608037824 */ /* 0x040fe400078e020f */
[----:B------:R-:W-:Y:S02]  /*0800*/  IMAD R7, R8, 0x6, R14 ;  /* 0x0000000608077824 */ /* 0x000fe400078e020e */
[----:B0-----:R-:W-:-:S04]  /*0810*/  IMAD.WIDE.U32 R2, R3, 0x4, R4 ;  /* 0x0000000403027825 */ /* 0x001fc800078e0004 */
[----:B------:R-:W-:Y:S02]  /*0820*/  IMAD.WIDE R4, R7, 0x4, R4 ;  /* 0x0000000407047825 */ /* 0x000fe400078e0204 */
[----:B------:R-:W2:Y:S04]  /*0830*/  LDG.E R3, desc[UR6][R2.64] ;  /* 0x0000000602037981 */ /* 0x000ea8000c1e1900 */
[----:B------:R-:W2:Y:S02]  /*0840*/  LDG.E R4, desc[UR6][R4.64] ;  /* 0x0000000604047981 */ /* 0x000ea4000c1e1900 */
[----:B--2---:R-:W-:Y:S01]  /*0850*/  FFMA R18, R3, R4, R18 ;  /* 0x0000000403127223 */ /* 0x004fe20000000012 */
[----:B------:R-:W-:Y:S06]  /*0860*/  BRA `(.L_x_81) ;  /* 0x0000000800507947 */ /* 0x000fec0003800000 */
.L_x_78:
[C---:B------:R-:W-:Y:S01]  /*0870*/  ISETP.GE.U32.AND P0, PT, R0.reuse, 0x8, PT ;  /* 0x000000080000780c */ /* 0x040fe20003f06070 */
[----:B------:R-:W-:Y:S01]  /*0880*/  HFMA2 R18, -RZ, RZ, 0, 0 ;  /* 0x00000000ff127431 */ /* 0x000fe200000001ff */
[----:B------:R-:W-:Y:S02]  /*0890*/  LOP3.LUT R26, R0, 0x7, RZ, 0xc0, !PT ;  /* 0x00000007001a7812 */ /* 0x000fe400078ec0ff */
[----:B------:R-:W-:Y:S02]  /*08a0*/  MOV R16, RZ ;  /* 0x000000ff00107202 */ /* 0x000fe40000000f00 */
[----:B------:R-:W-:-:S07]  /*08b0*/  ISETP.NE.AND P1, PT, R26, RZ, PT ;  /* 0x000000ff1a00720c */ /* 0x000fce0003f25270 */
[----:B------:R-:W-:Y:S06]  /*08c0*/  @!P0 BRA `(.L_x_84) ;  /* 0x00000004000c8947 */ /* 0x000fec0003800000 */
[----:B------:R-:W-:Y:S02]  /*08d0*/  LOP3.LUT R16, R0, 0x7ffffff8, RZ, 0xc0, !PT ;  /* 0x7ffffff800107812 */ /* 0x000fe400078ec0ff */
[----:B------:R-:W-:Y:S02]  /*08e0*/  MOV R18, RZ ;  /* 0x000000ff00127202 */ /* 0x000fe40000000f00 */
[----:B------:R-:W-:-:S07]  /*08f0*/  MOV R17, RZ ;  /* 0x000000ff00117202 */ /* 0x000fce0000000f00 */
.L_x_85:
[----:B------:R-:W0:Y:S01]  /*0900*/  LDC.64 R6, c[0x0][0x380] ;  /* 0x0000e000ff067b82 */ /* 0x000e220000000a00 */
[C---:B------:R-:W-:Y:S02]  /*0910*/  IMAD R19, R17.reuse, 0x6, R15 ;  /* 0x0000000611137824 */ /* 0x040fe400078e020f */
[----:B------:R-:W-:-:S05]  /*0920*/  IMAD R3, R17, 0x6, R14 ;  /* 0x0000000611037824 */ /* 0x000fca00078e020e */
[----:B------:R-:W1:Y:S01]  /*0930*/  LDC.64 R4, c[0x0][0x390] ;  /* 0x0000e400ff047b82 */ /* 0x000e620000000a00 */
[C---:B------:R-:W-:Y:S02]  /*0940*/  IADD3 R11, PT, PT, R19.reuse, 0x6, RZ ;  /* 0x00000006130b7810 */ /* 0x040fe40007ffe0ff */
[C---:B------:R-:W-:Y:S01]  /*0950*/  IADD3 R9, PT, PT, R19.reuse, 0xc, RZ ;  /* 0x0000000c13097810 */ /* 0x040fe20007ffe0ff */
[----:B0-----:R-:W-:-:S04]  /*0960*/  IMAD.WIDE.U32 R20, R19, 0x4, R6 ;  /* 0x0000000413147825 */ /* 0x001fc800078e0006 */
[----:B------:R-:W-:Y:S01]  /*0970*/  IMAD.WIDE R2, R3, 0x4, R6 ;  /* 0x0000000403027825 */ /* 0x000fe200078e0206 */
[----:B------:R-:W2:Y:S03]  /*0980*/  LDG.E R12, desc[UR6][R20.64] ;  /* 0x00000006140c7981 */ /* 0x000ea6000c1e1900 */
[----:B-1----:R-:W-:Y:S01]  /*0990*/  IMAD.WIDE.U32 R4, R17, 0x4, R4 ;  /* 0x0000000411047825 */ /* 0x002fe200078e0004 */
[----:B------:R-:W2:Y:S04]  /*09a0*/  LDG.E R27, desc[UR6][R2.64] ;  /* 0x00000006021b7981 */ /* 0x000ea8000c1e1900 */
[----:B------:R-:W3:Y:S01]  /*09b0*/  LDG.E R13, desc[UR6][R4.64] ;  /* 0x00000006040d7981 */ /* 0x000ee2000c1e1900 */
[----:B------:R-:W-:-:S03]  /*09c0*/  IMAD.WIDE.U32 R10, R11, 0x4, R6 ;  /* 0x000000040b0a7825 */ /* 0x000fc600078e0006 */
[----:B------:R-:W4:Y:S01]  /*09d0*/  LDG.E R25, desc[UR6][R2.64+0x18] ;  /* 0x0000180602197981 */ /* 0x000f22000c1e1900 */
[----:B------:R-:W-:-:S03]  /*09e0*/  IMAD.WIDE.U32 R8, R9, 0x4, R6 ;  /* 0x0000000409087825 */ /* 0x000fc600078e0006 */
[----:B------:R0:W4:Y:S04]  /*09f0*/  LDG.E R24, desc[UR6][R10.64] ;  /* 0x000000060a187981 */ /* 0x000128000c1e1900 */
[----:B------:R1:W5:Y:S04]  /*0a00*/  LDG.E R22, desc[UR6][R8.64] ;  /* 0x0000000608167981 */ /* 0x000368000c1e1900 */
[----:B------:R-:W5:Y:S04]  /*0a10*/  LDG.E R23, desc[UR6][R4.64+0x4] ;  /* 0x0000040604177981 */ /* 0x000f68000c1e1900 */
[----:B------:R-:W5:Y:S04]  /*0a20*/  LDG.E R21, desc[UR6][R2.64+0x30] ;  /* 0x0000300602157981 */ /* 0x000f68000c1e1900 */
[----:B------:R-:W5:Y:S01]  /*0a30*/  LDG.E R20, desc[UR6][R4.64+0x8] ;  /* 0x0000080604147981 */ /* 0x000f62000c1e1900 */
[----:B------:R-:W-:-:S02]  /*0a40*/  IADD3 R29, PT, PT, R19, 0x12, RZ ;  /* 0x00000012131d7810 */ /* 0x000fc40007ffe0ff */
[----:B0-----:R-:W-:Y:S01]  /*0a50*/  IADD3 R11, PT, PT, R19, 0x1e, RZ ;  /* 0x0000001e130b7810 */ /* 0x001fe20007ffe0ff */
[----:B------:R-:W5:Y:S04]  /*0a60*/  LDG.E R28, desc[UR6][R4.64+0x1c] ;  /* 0x00001c06041c7981 */ /* 0x000f68000c1e1900 */
[----:B------:R-:W-:-:S06]  /*0a70*/  IMAD.WIDE.U32 R10, R11, 0x4, R6 ;  /* 0x000000040b0a7825 */ /* 0x000fcc00078e0006 */
[----:B------:R-:W5:Y:S04]  /*0a80*/  LDG.E R10, desc[UR6][R10.64] ;  /* 0x000000060a0a7981 */ /* 0x000f68000c1e1900 */
[----:B------:R-:W5:Y:S01]  /*0a90*/  LDG.E R11, desc[UR6][R4.64+0x14] ;  /* 0x00001406040b7981 */ /* 0x000f62000c1e1900 */
[----:B--2---:R-:W-:-:S04]  /*0aa0*/  FMUL R27, R12, R27 ;  /* 0x0000001b0c1b7220 */ /* 0x004fc80000400000 */
[----:B---3--:R-:W-:Y:S01]  /*0ab0*/  FFMA R18, R27, R13, R18 ;  /* 0x0000000d1b127223 */ /* 0x008fe20000000012 */
[----:B------:R-:W-:Y:S01]  /*0ac0*/  IADD3 R27, PT, PT, R19, 0x18, RZ ;  /* 0x00000018131b7810 */ /* 0x000fe20007ffe0ff */
[----:B------:R-:W-:-:S04]  /*0ad0*/  IMAD.WIDE.U32 R12, R29, 0x4, R6 ;  /* 0x000000041d0c7825 */ /* 0x000fc800078e0006 */
[----:B-1----:R-:W-:-:S04]  /*0ae0*/  IMAD.WIDE.U32 R8, R27, 0x4, R6 ;  /* 0x000000041b087825 */ /* 0x002fc800078e0006 */
[----:B----4-:R-:W-:Y:S01]  /*0af0*/  FMUL R27, R24, R25 ;  /* 0x00000019181b7220 */ /* 0x010fe20000400000 */
[----:B------:R-:W2:Y:S04]  /*0b00*/  LDG.E R12, desc[UR6][R12.64] ;  /* 0x000000060c0c7981 */ /* 0x000ea8000c1e1900 */
[----:B------:R-:W2:Y:S01]  /*0b10*/  LDG.E R25, desc[UR6][R2.64+0x48] ;  /* 0x0000480602197981 */ /* 0x000ea2000c1e1900 */
[----:B-----5:R-:W-:Y:S01]  /*0b20*/  FFMA R23, R27, R23, R18 ;  /* 0x000000171b177223 */ /* 0x020fe20000000012 */
[----:B------:R-:W-:Y:S02]  /*0b30*/  IADD3 R27, PT, PT, R19, 0x24, RZ ;  /* 0x00000024131b7810 */ /* 0x000fe40007ffe0ff */
[----:B------:R0:W3:Y:S01]  /*0b40*/  LDG.E R24, desc[UR6][R8.64] ;  /* 0x0000000608187981 */ /* 0x0000e2000c1e1900 */
[----:B------:R-:W-:-:S03]  /*0b50*/  FMUL R22, R22, R21 ;  /* 0x0000001516167220 */ /* 0x000fc60000400000 */
[----:B------:R-:W4:Y:S01]  /*0b60*/  LDG.E R18, desc[UR6][R4.64+0xc] ;  /* 0x00000c0604127981 */ /* 0x000f22000c1e1900 */
[----:B------:R-:W-:Y:S01]  /*0b70*/  FFMA R21, R22, R20, R23 ;  /* 0x0000001416157223 */ /* 0x000fe20000000017 */
[----:B------:R-:W-:Y:S02]  /*0b80*/  IADD3 R23, PT, PT, R19, 0x2a, RZ ;  /* 0x0000002a13177810 */ /* 0x000fe40007ffe0ff */
[----:B------:R-:W3:Y:S01]  /*0b90*/  LDG.E R13, desc[UR6][R2.64+0x60] ;  /* 0x00006006020d7981 */ /* 0x000ee2000c1e1900 */
[----:B0-----:R-:W-:-:S03]  /*0ba0*/  IMAD.WIDE.U32 R8, R27, 0x4, R6 ;  /* 0x000000041b087825 */ /* 0x001fc600078e0006 */
[----:B------:R-:W5:Y:S01]  /*0bb0*/  LDG.E R19, desc[UR6][R2.64+0x78] ;  /* 0x0000780602137981 */ /* 0x000f62000c1e1900 */
[----:B------:R-:W-:-:S03]  /*0bc0*/  IMAD.WIDE.U32 R6, R23, 0x4, R6 ;  /* 0x0000000417067825 */ /* 0x000fc600078e0006 */
[----:B------:R-:W5:Y:S04]  /*0bd0*/  LDG.E R20, desc[UR6][R4.64+0x10] ;  /* 0x0000100604147981 */ /* 0x000f68000c1e1900 */
[----:B------:R-:W5:Y:S04]  /*0be0*/  LDG.E R9, desc[UR6][R8.64] ;  /* 0x0000000608097981 */ /* 0x000f68000c1e1900 */
[----:B------:R-:W5:Y:S04]  /*0bf0*/  LDG.E R22, desc[UR6][R2.64+0x90] ;  /* 0x0000900602167981 */ /* 0x000f68000c1e1900 */
[----:B------:R-:W5:Y:S04]  /*0c00*/  LDG.E R23, desc[UR6][R2.64+0xa8] ;  /* 0x0000a80602177981 */ /* 0x000f68000c1e1900 */
[----:B------:R-:W5:Y:S04]  /*0c10*/  LDG.E R27, desc[UR6][R4.64+0x18] ;  /* 0x00001806041b7981 */ /* 0x000f68000c1e1900 */
[----:B------:R-:W5:Y:S01]  /*0c20*/  LDG.E R6, desc[UR6][R6.64] ;  /* 0x0000000606067981 */ /* 0x000f62000c1e1900 */
[----:B------:R-:W-:-:S04]  /*0c30*/  IADD3 R17, PT, PT, R17, 0x8, RZ ;  /* 0x0000000811117810 */ /* 0x000fc80007ffe0ff */
[----:B------:R-:W-:Y:S01]  /*0c40*/  ISETP.NE.AND P0, PT, R17, R16, PT ;  /* 0x000000101100720c */ /* 0x000fe20003f05270 */
[----:B--2---:R-:W-:-:S04]  /*0c50*/  FMUL R12, R12, R25 ;  /* 0x000000190c0c7220 */ /* 0x004fc80000400000 */
[----:B----4-:R-:W-:Y:S01]  /*0c60*/  FFMA R21, R12, R18, R21 ;  /* 0x000000120c157223 */ /* 0x010fe20000000015 */
[----:B---3--:R-:W-:Y:S01]  /*0c70*/  FMUL R24, R24, R13 ;  /* 0x0000000d18187220 */ /* 0x008fe20000400000 */
[----:B-----5:R-:W-:-:S03]  /*0c80*/  FMUL R19, R10, R19 ;  /* 0x000000130a137220 */ /* 0x020fc60000400000 */
[----:B------:R-:W-:-:S04]  /*0c90*/  FFMA R20, R24, R20, R21 ;  /* 0x0000001418147223 */ /* 0x000fc80000000015 */
[----:B------:R-:W-:Y:S01]  /*0ca0*/  FFMA R20, R19, R11, R20 ;  /* 0x0000000b13147223 */ /* 0x000fe20000000014 */
[----:B------:R-:W-:-:S04]  /*0cb0*/  FMUL R9, R9, R22 ;  /* 0x0000001609097220 */ /* 0x000fc80000400000 */
[----:B------:R-:W-:Y:S01]  /*0cc0*/  FFMA R9, R9, R27, R20 ;  /* 0x0000001b09097223 */ /* 0x000fe20000000014 */
[----:B------:R-:W-:-:S04]  /*0cd0*/  FMUL R6, R6, R23 ;  /* 0x0000001706067220 */ /* 0x000fc80000400000 */
[----:B------:R-:W-:Y:S01]  /*0ce0*/  FFMA R18, R6, R28, R9 ;  /* 0x0000001c06127223 */ /* 0x000fe20000000009 */
[----:B------:R-:W-:Y:S06]  /*0cf0*/  @P0 BRA `(.L_x_85) ;  /* 0xfffffffc00000947 */ /* 0x000fec000383ffff */
.L_x_84:
[----:B------:R-:W-:Y:S05]  /*0d00*/  @!P1 BRA `(.L_x_81) ;  /* 0x0000000400289947 */ /* 0x000fea0003800000 */
[----:B------:R-:W-:Y:S02]  /*0d10*/  ISETP.GE.U32.AND P0, PT, R26, 0x4, PT ;  /* 0x000000041a00780c */ /* 0x000fe40003f06070 */
[----:B------:R-:W-:-:S04]  /*0d20*/  LOP3.LUT R22, R0, 0x3, RZ, 0xc0, !PT ;  /* 0x0000000300167812 */ /* 0x000fc800078ec0ff */
[----:B------:R-:W-:-:S07]  /*0d30*/  ISETP.NE.AND P1, PT, R22, RZ, PT ;  /* 0x000000ff1600720c */ /* 0x000fce0003f25270 */
[----:B------:R-:W-:Y:S06]  /*0d40*/  @!P0 BRA `(.L_x_86) ;  /* 0x0000000000888947 */ /* 0x000fec0003800000 */
[----:B------:R-:W0:Y:S01]  /*0d50*/  LDC.64 R6, c[0x0][0x380] ;  /* 0x0000e000ff067b82 */ /* 0x000e220000000a00 */
[C---:B------:R-:W-:Y:S02]  /*0d60*/  IMAD R9, R16.reuse, 0x6, R15 ;  /* 0x0000000610097824 */ /* 0x040fe400078e020f */
[----:B------:R-:W-:-:S03]  /*0d70*/  IMAD R3, R16, 0x6, R14 ;  /* 0x0000000610037824 */ /* 0x000fc600078e020e */
[C---:B------:R-:W-:Y:S02]  /*0d80*/  IADD3 R11, PT, PT, R9.reuse, 0x6, RZ ;  /* 0x00000006090b7810 */ /* 0x040fe40007ffe0ff */
[----:B------:R-:W1:Y:S01]  /*0d90*/  LDC.64 R4, c[0x0][0x390] ;  /* 0x0000e400ff047b82 */ /* 0x000e620000000a00 */
[C---:B------:R-:W-:Y:S02]  /*0da0*/  IADD3 R17, PT, PT, R9.reuse, 0xc, RZ ;  /* 0x0000000c09117810 */ /* 0x040fe40007ffe0ff */
[C---:B------:R-:W-:Y:S01]  /*0db0*/  IADD3 R23, PT, PT, R9.reuse, 0x12, RZ ;  /* 0x0000001209177810 */ /* 0x040fe20007ffe0ff */
[----:B0-----:R-:W-:-:S04]  /*0dc0*/  IMAD.WIDE.U32 R20, R9, 0x4, R6 ;  /* 0x0000000409147825 */ /* 0x001fc800078e0006 */
[--C-:B------:R-:W-:Y:S01]  /*0dd0*/  IMAD.WIDE R2, R3, 0x4, R6.reuse ;  /* 0x0000000403027825 */ /* 0x100fe200078e0206 */
[----:B------:R-:W2:Y:S03]  /*0de0*/  LDG.E R12, desc[UR6][R20.64] ;  /* 0x00000006140c7981 */ /* 0x000ea6000c1e1900 */
[----:B------:R-:W-:Y:S01]  /*0df0*/  IMAD.WIDE.U32 R10, R11, 0x4, R6 ;  /* 0x000000040b0a7825 */ /* 0x000fe200078e0006 */
[----:B------:R-:W2:Y:S03]  /*0e00*/  LDG.E R13, desc[UR6][R2.64] ;  /* 0x00000006020d7981 */ /* 0x000ea6000c1e1900 */
[----:B-1----:R-:W-:Y:S02]  /*0e10*/  IMAD.WIDE.U32 R4, R16, 0x4, R4 ;  /* 0x0000000410047825 */ /* 0x002fe400078e0004 */
[----:B------:R-:W3:Y:S02]  /*0e20*/  LDG.E R10, desc[UR6][R10.64] ;  /* 0x000000060a0a7981 */ /* 0x000ee4000c1e1900 */
[----:B------:R-:W-:-:S02]  /*0e30*/  IMAD.WIDE.U32 R8, R17, 0x4, R6 ;  /* 0x0000000411087825 */ /* 0x000fc400078e0006 */
[----:B------:R-:W4:Y:S02]  /*0e40*/  LDG.E R19, desc[UR6][R4.64] ;  /* 0x0000000604137981 */ /* 0x000f24000c1e1900 */
[----:B------:R-:W-:Y:S02]  /*0e50*/  IMAD.WIDE.U32 R6, R23, 0x4, R6 ;  /* 0x0000000417067825 */ /* 0x000fe400078e0006 */
[----:B------:R-:W3:Y:S04]  /*0e60*/  LDG.E R17, desc[UR6][R2.64+0x18] ;  /* 0x0000180602117981 */ /* 0x000ee8000c1e1900 */
[----:B------:R-:W5:Y:S04]  /*0e70*/  LDG.E R8, desc[UR6][R8.64] ;  /* 0x0000000608087981 */ /* 0x000f68000c1e1900 */
[----:B------:R-:W5:Y:S04]  /*0e80*/  LDG.E R20, desc[UR6][R4.64+0x4] ;  /* 0x0000040604147981 */ /* 0x000f68000c1e1900 */
[----:B------:R-:W5:Y:S04]  /*0e90*/  LDG.E R21, desc[UR6][R2.64+0x30] ;  /* 0x0000300602157981 */ /* 0x000f68000c1e1900 */
[----:B------:R-:W5:Y:S04]  /*0ea0*/  LDG.E R23, desc[UR6][R2.64+0x48] ;  /* 0x0000480602177981 */ /* 0x000f68000c1e1900 */
[----:B------:R-:W5:Y:S04]  /*0eb0*/  LDG.E R6, desc[UR6][R6.64] ;  /* 0x0000000606067981 */ /* 0x000f68000c1e1900 */
[----:B------:R-:W5:Y:S04]  /*0ec0*/  LDG.E R11, desc[UR6][R4.64+0x8] ;  /* 0x00000806040b7981 */ /* 0x000f68000c1e1900 */
[----:B------:R-:W5:Y:S01]  /*0ed0*/  LDG.E R24, desc[UR6][R4.64+0xc] ;  /* 0x00000c0604187981 */ /* 0x000f62000c1e1900 */
[----:B------:R-:W-:Y:S01]  /*0ee0*/  IADD3 R16, PT, PT, R16, 0x4, RZ ;  /* 0x0000000410107810 */ /* 0x000fe20007ffe0ff */
[----:B--2---:R-:W-:-:S04]  /*0ef0*/  FMUL R13, R12, R13 ;  /* 0x0000000d0c0d7220 */ /* 0x004fc80000400000 */
[----:B----4-:R-:W-:Y:S01]  /*0f00*/  FFMA R13, R13, R19, R18 ;  /* 0x000000130d0d7223 */ /* 0x010fe20000000012 */
[----:B---3--:R-:W-:-:S04]  /*0f10*/  FMUL R10, R10, R17 ;  /* 0x000000110a0a7220 */ /* 0x008fc80000400000 */
[----:B-----5:R-:W-:Y:S01]  /*0f20*/  FFMA R10, R10, R20, R13 ;  /* 0x000000140a0a7223 */ /* 0x020fe2000000000d */
[----:B------:R-:W-:Y:S01]  /*0f30*/  FMUL R21, R8, R21 ;  /* 0x0000001508157220 */ /* 0x000fe20000400000 */
[----:B------:R-:W-:-:S03]  /*0f40*/  FMUL R23, R6, R23 ;  /* 0x0000001706177220 */ /* 0x000fc60000400000 */
[----:B------:R-:W-:-:S04]  /*0f50*/  FFMA R10, R21, R11, R10 ;  /* 0x0000000b150a7223 */ /* 0x000fc8000000000a */
[----:B------:R-:W-:-:S07]  /*0f60*/  FFMA R18, R23, R24, R10 ;  /* 0x0000001817127223 */ /* 0x000fce000000000a */
.L_x_86:
[----:B------:R-:W-:Y:S05]  /*0f70*/  @!P1 BRA `(.L_x_81) ;  /* 0x00000000008c9947 */ /* 0x000fea0003800000 */
[----:B------:R-:W-:Y:S02]  /*0f80*/  ISETP.NE.AND P0, PT, R22, 0x1, PT ;  /* 0x000000011600780c */ /* 0x000fe40003f05270 */
[----:B------:R-:W-:-:S04]  /*0f90*/  LOP3.LUT R0, R0, 0x1, RZ, 0xc0, !PT ;  /* 0x0000000100007812 */ /* 0x000fc800078ec0ff */
[----:B------:R-:W-:-:S07]  /*0fa0*/  ISETP.NE.U32.AND P1, PT, R0, 0x1, PT ;  /* 0x000000010000780c */ /* 0x000fce0003f25070 */
[----:B------:R-:W0:Y:S01]  /*0fb0*/  @P0 LDC.64 R4, c[0x0][0x390] ;  /* 0x0000e400ff040b82 */ /* 0x000e220000000a00 */
[C---:B------:R-:W-:Y:S02]  /*0fc0*/  @P0 IMAD R21, R16.reuse, 0x6, R15 ;  /* 0x0000000610150824 */ /* 0x040fe400078e020f */
[----:B------:R-:W-:-:S03]  /*0fd0*/  @P0 IMAD R9, R16, 0x6, R14 ;  /* 0x0000000610090824 */ /* 0x000fc600078e020e */
[----:B------:R-:W-:Y:S02]  /*0fe0*/  @P0 IADD3 R23, PT, PT, R21, 0x6, RZ ;  /* 0x0000000615170810 */ /* 0x000fe40007ffe0ff */
[----:B------:R-:W1:Y:S08]  /*0ff0*/  @P0 LDC.64 R10, c[0x0][0x380] ;  /* 0x0000e000ff0a0b82 */ /* 0x000e700000000a00 */
[----:B------:R-:W2:Y:S08]  /*1000*/  @!P1 LDC.64 R6, c[0x0][0x380] ;  /* 0x0000e000ff069b82 */ /* 0x000eb00000000a00 */
[----:B------:R-:W3:Y:S01]  /*1010*/  @!P1 LDC.64 R2, c[0x0][0x390] ;  /* 0x0000e400ff029b82 */ /* 0x000ee20000000a00 */
[C---:B0-----:R-:W-:Y:S01]  /*1020*/  @P0 IMAD.WIDE.U32 R4, R16.reuse, 0x4, R4 ;  /* 0x0000000410040825 */ /* 0x041fe200078e0004 */
[----:B------:R-:W-:-:S04]  /*1030*/  @P0 IADD3 R16, PT, PT, R16, 0x2, RZ ;  /* 0x0000000210100810 */ /* 0x000fc80007ffe0ff */
[----:B------:R-:W4:Y:S01]  /*1040*/  @P0 LDG.E R19, desc[UR6][R4.64+0x4] ;  /* 0x0000040604130981 */ /* 0x000f22000c1e1900 */
[----:B-1----:R-:W-:-:S04]  /*1050*/  @P0 IMAD.WIDE.U32 R20, R21, 0x4, R10 ;  /* 0x0000000415140825 */ /* 0x002fc800078e000a */
[----:B------:R-:W-:Y:S01]  /*1060*/  @P0 IMAD.WIDE R8, R9, 0x4, R10 ;  /* 0x0000000409080825 */ /* 0x000fe200078e020a */
[----:B------:R-:W5:Y:S03]  /*1070*/  @P0 LDG.E R0, desc[UR6][R20.64] ;  /* 0x0000000614000981 */ /* 0x000f66000c1e1900 */
[C---:B------:R-:W-:Y:S02]  /*1080*/  @!P1 IMAD R13, R16.reuse, 0x6, R15 ;  /* 0x00000006100d9824 */ /* 0x040fe400078e020f */
[----:B------:R-:W-:Y:S02]  /*1090*/  @P0 IMAD.WIDE.U32 R22, R23, 0x4, R10 ;  /* 0x0000000417160825 */ /* 0x000fe400078e000a */
[----:B------:R-:W5:Y:S02]  /*10a0*/  @P0 LDG.E R11, desc[UR6][R8.64] ;  /* 0x00000006080b0981 */ /* 0x000f64000c1e1900 */
[----:B------:R-:W-:-:S02]  /*10b0*/  @!P1 IMAD R17, R16, 0x6, R14 ;  /* 0x0000000610119824 */ /* 0x000fc400078e020e */
[--C-:B--2---:R-:W-:Y:S01]  /*10c0*/  @!P1 IMAD.WIDE.U32 R12, R13, 0x4, R6.reuse ;  /* 0x000000040d0c9825 */ /* 0x104fe200078e0006 */
[----:B------:R-:W2:Y:S03]  /*10d0*/  @P0 LDG.E R10, desc[UR6][R8.64+0x18] ;  /* 0x00001806080a0981 */ /* 0x000ea6000c1e1900 */
[----:B------:R-:W-:Y:S01]  /*10e0*/  @!P1 IMAD.WIDE R6, R17, 0x4, R6 ;  /* 0x0000000411069825 */ /* 0x000fe200078e0206 */
[----:B------:R-:W2:Y:S04]  /*10f0*/  @P0 LDG.E R23, desc[UR6][R22.64] ;  /* 0x0000000616170981 */ /* 0x000ea8000c1e1900 */
[----:B------:R-:W4:Y:S01]  /*1100*/  @P0 LDG.E R17, desc[UR6][R4.64] ;  /* 0x0000000604110981 */ /* 0x000f22000c1e1900 */
[----:B---3--:R-:W-:-:S03]  /*1110*/  @!P1 IMAD.WIDE.U32 R2, R16, 0x4, R2 ;  /* 0x0000000410029825 */ /* 0x008fc600078e0002 */
[----:B------:R-:W3:Y:S04]  /*1120*/  @!P1 LDG.E R12, desc[UR6][R12.64] ;  /* 0x000000060c0c9981 */ /* 0x000ee8000c1e1900 */
[----:B------:R-:W3:Y:S04]  /*1130*/  @!P1 LDG.E R7, desc[UR6][R6.64] ;  /* 0x0000000606079981 */ /* 0x000ee8000c1e1900 */
[----:B------:R-:W3:Y:S01]  /*1140*/  @!P1 LDG.E R2, desc[UR6][R2.64] ;  /* 0x0000000602029981 */ /* 0x000ee2000c1e1900 */
[----:B-----5:R-:W-:Y:S01]  /*1150*/  @P0 FMUL R11, R0, R11 ;  /* 0x0000000b000b0220 */ /* 0x020fe20000400000 */
[----:B--2---:R-:W-:-:S03]  /*1160*/  @P0 FMUL R10, R23, R10 ;  /* 0x0000000a170a0220 */ /* 0x004fc60000400000 */
[----:B----4-:R-:W-:-:S04]  /*1170*/  @P0 FFMA R11, R11, R17, R18 ;  /* 0x000000110b0b0223 */ /* 0x010fc80000000012 */
[----:B------:R-:W-:Y:S01]  /*1180*/  @P0 FFMA R18, R10, R19, R11 ;  /* 0x000000130a120223 */ /* 0x000fe2000000000b */
[----:B---3--:R-:W-:-:S04]  /*1190*/  @!P1 FMUL R9, R12, R7 ;  /* 0x000000070c099220 */ /* 0x008fc80000400000 */
[----:B------:R-:W-:-:S07]  /*11a0*/  @!P1 FFMA R18, R9, R2, R18 ;  /* 0x0000000209129223 */ /* 0x000fce0000000012 */
.L_x_81:
[----:B------:R-:W0:Y:S01]  /*11b0*/  LDC.64 R2, c[0x0][0x388] ;  /* 0x0000e200ff027b82 */ /* 0x000e220000000a00 */
[----:B------:R-:W-:-:S04]  /*11c0*/  IMAD R15, R15, 0x6, R14 ;  /* 0x000000060f0f7824 */ /* 0x000fc800078e020e */
[----:B0-----:R-:W-:-:S05]  /*11d0*/  IMAD.WIDE R2, R15, 0x4, R2 ;  /* 0x000000040f027825 */ /* 0x001fca00078e0202 */
[----:B------:R-:W-:Y:S01]  /*11e0*/  STG.E desc[UR6][R2.64], R18 ;  /* 0x0000001202007986 */ /* 0x000fe2000c101906 */
[----:B------:R-:W-:Y:S05]  /*11f0*/  EXIT ;  /* 0x000000000000794d */ /* 0x000fea0003800000 */
.L_x_87:
        /* <DEDUP_REMOVED lines=16> */
.L_x_103:


//--------------------- .text._Z18compute_JtR_KernelPKfS0_Pfii --------------------------
	.section	.text._Z18compute_JtR_KernelPKfS0_Pfii,"ax",@progbits
	.align	128
        .global         _Z18compute_JtR_KernelPKfS0_Pfii
        .type           _Z18compute_JtR_KernelPKfS0_Pfii,@function
        .size           _Z18compute_JtR_KernelPKfS0_Pfii,(.L_x_104 - _Z18compute_JtR_KernelPKfS0_Pfii)
        .other          _Z18compute_JtR_KernelPKfS0_Pfii,@"STO_CUDA_ENTRY STV_DEFAULT"
_Z18compute_JtR_KernelPKfS0_Pfii:
.text._Z18compute_JtR_KernelPKfS0_Pfii:
[----:B------:R-:W-:Y:S01]  /*0000*/  LDC R1, c[0x0][0x37c] ;  /* 0x0000df00ff017b82 */ /* 0x000fe20000000800 */
[----:B------:R-:W0:Y:S07]  /*0010*/  S2R R0, SR_TID.Y ;  /* 0x0000000000007919 */ /* 0x000e2e0000002200 */
[----:B------:R-:W1:Y:S01]  /*0020*/  LDC R2, c[0x0][0x360] ;  /* 0x0000d800ff027b82 */ /* 0x000e620000000800 */
[----:B------:R-:W2:Y:S01]  /*0030*/  LDCU.64 UR6, c[0x0][0x398] ;  /* 0x00007300ff0677ac */ /* 0x000ea20008000a00 */
[----:B------:R-:W1:Y:S06]  /*0040*/  S2R R9, SR_TID.X ;  /* 0x0000000000097919 */ /* 0x000e6c0000002100 */
[----:B------:R-:W0:Y:S08]  /*0050*/  S2UR UR5, SR_CTAID.Y ;  /* 0x00000000000579c3 */ /* 0x000e300000002600 */
[----:B------:R-:W0:Y:S08]  /*0060*/  LDC R3, c[0x0][0x364] ;  /* 0x0000d900ff037b82 */ /* 0x000e300000000800 */
[----:B------:R-:W1:Y:S01]  /*0070*/  S2UR UR4, SR_CTAID.X ;  /* 0x00000000000479c3 */ /* 0x000e620000002500 */
[----:B0-----:R-:W-:-:S05]  /*0080*/  IMAD R0, R3, UR5, R0 ;  /* 0x0000000503007c24 */ /* 0x001fca000f8e0200 */
[----:B--2---:R-:W-:Y:S01]  /*0090*/  ISETP.GE.AND P0, PT, R0, UR6, PT ;  /* 0x0000000600007c0c */ /* 0x004fe2000bf06270 */
[----:B-1----:R-:W-:-:S05]  /*00a0*/  IMAD R9, R2, UR4, R9 ;  /* 0x0000000402097c24 */ /* 0x002fca000f8e0209 */
[----:B------:R-:W-:-:S13]  /*00b0*/  ISETP.GE.OR P0, PT, R9, UR7, P0 ;  /* 0x0000000709007c0c */ /* 0x000fda0008706670 */
[----:B------:R-:W-:Y:S05]  /*00c0*/  @P0 EXIT ;  /* 0x000000000000094d */ /* 0x000fea0003800000 */
[----:B------:R-:W0:Y:S01]  /*00d0*/  LDC.64 R4, c[0x0][0x380] ;  /* 0x0000e000ff047b82 */ /* 0x000e220000000a00 */
[----:B------:R-:W1:Y:S01]  /*00e0*/  LDCU.64 UR4, c[0x0][0x358] ;  /* 0x00006b00ff0477ac */ /* 0x000e620008000a00 */
[----:B------:R-:W-:-:S06]  /*00f0*/  IMAD R3, R0, UR7, R9 ;  /* 0x0000000700037c24 */ /* 0x000fcc000f8e0209 */
[----:B------:R-:W2:Y:S01]  /*0100*/  LDC.64 R6, c[0x0][0x388] ;  /* 0x0000e200ff067b82 */ /* 0x000ea20000000a00 */
[----:B0-----:R-:W-:-:S07]  /*0110*/  IMAD.WIDE R4, R3, 0x4, R4 ;  /* 0x0000000403047825 */ /* 0x001fce00078e0204 */
[----:B------:R-:W0:Y:S01]  /*0120*/  LDC.64 R2, c[0x0][0x390] ;  /* 0x0000e400ff027b82 */ /* 0x000e220000000a00 */
[----:B-1----:R-:W3:Y:S01]  /*0130*/  LDG.E R4, desc[UR4][R4.64] ;  /* 0x0000000404047981 */ /* 0x002ee2000c1e1900 */
[----:B--2---:R-:W-:-:S06]  /*0140*/  IMAD.WIDE.U32 R6, R0, 0x4, R6 ;  /* 0x0000000400067825 */ /* 0x004fcc00078e0006 */
[----:B------:R-:W3:Y:S01]  /*0150*/  LDG.E R7, desc[UR4][R6.64] ;  /* 0x0000000406077981 */ /* 0x000ee2000c1e1900 */
[----:B0-----:R-:W-:-:S04]  /*0160*/  IMAD.WIDE R2, R9, 0x4, R2 ;  /* 0x0000000409027825 */ /* 0x001fc800078e0202 */
[----:B---3--:R-:W-:-:S05]  /*0170*/  FMUL R9, R4, R7 ;  /* 0x0000000704097220 */ /* 0x008fca0000400000 */
[----:B------:R-:W-:Y:S01]  /*0180*/  REDG.E.ADD.F32.FTZ.RN.STRONG.GPU desc[UR4][R2.64], R9 ;  /* 0x00000009020079a6 */ /* 0x000fe2000c12f304 */
[----:B------:R-:W-:Y:S05]  /*0190*/  EXIT ;  /* 0x000000000000794d */ /* 0x000fea0003800000 */
.L_x_88:
        /* <DEDUP_REMOVED lines=14> */
.L_x_104:


//--------------------- .nv.shared.reserved.0     --------------------------
	.section	.nv.shared.reserved.0,"aw",@nobits
	.weak		__nv_reservedSMEM_offset_0_alias
	.size		__nv_reservedSMEM_offset_0_alias, 0, 64
	.other		__nv_reservedSMEM_offset_0_alias,@"STO_CUDA_RESERVED_SHARED STV_DEFAULT"
__nv_reservedSMEM_offset_0_alias:
	.zero		0
	.zero		64


//--------------------- .nv.constant0._Z20deriveAnalyticKernelPKfS0_S0_S0_S0_S0_Pfii --------------------------
	.section	.nv.constant0._Z20deriveAnalyticKernelPKfS0_S0_S0_S0_S0_Pfii,"a",@progbits
	.sectionflags	@""
	.align	4
.nv.constant0._Z20deriveAnalyticKernelPKfS0_S0_S0_S0_S0_Pfii:
	.zero		960


//--------------------- .nv.constant0._Z20calculateErrorKernelPKfS0_S0_S0_S0_S0_Pfii --------------------------
	.section	.nv.constant0._Z20calculateErrorKernelPKfS0_S0_S0_S0_S0_Pfii,"a",@progbits
	.sectionflags	@""
	.align	4
.nv.constant0._Z20calculateErrorKernelPKfS0_S0_S0_S0_S0_Pfii:
	.zero		960


//--------------------- .nv.constant0._Z21downsampleDepthKernelPfS_ii --------------------------
	.section	.nv.constant0._Z21downsampleDepthKernelPfS_ii,"a",@progbits
	.sectionflags	@""
	.align	4
.nv.constant0._Z21downsampleDepthKernelPfS_ii:
	.zero		920


//--------------------- .nv.constant0._Z20downsampleGreyKernelPfS_ii --------------------------
	.section	.nv.constant0._Z20downsampleGreyKernelPfS_ii,"a",@progbits
	.sectionflags	@""
	.align	4
.nv.constant0._Z20downsampleGreyKernelPfS_ii:
	.zero		920


//--------------------- .nv.constant0._Z18applyWeightsKernelPKfPfi --------------------------
	.section	.nv.constant0._Z18applyWeightsKernelPKfPfi,"a",@progbits
	.sectionflags	@""
	.align	4
.nv.constant0._Z18applyWeightsKernelPKfPfi:
	.zero		916


//--------------------- .nv.constant0._Z26computeWeightsKernel_TukeyPKfPfif --------------------------
	.section	.nv.constant0._Z26computeWeightsKernel_TukeyPKfPfif,"a",@progbits
	.sectionflags	@""
	.align	4
.nv.constant0._Z26computeWeightsKernel_TukeyPKfPfif:
	.zero		920


//--------------------- .nv.constant0._Z29computeWeightsKernel_ConstantPKfPfi --------------------------
	.section	.nv.constant0._Z29computeWeightsKernel_ConstantPKfPfi,"a",@progbits
	.sectionflags	@""
	.align	4
.nv.constant0._Z29computeWeightsKernel_ConstantPKfPfi:
	.zero		916


//--------------------- .nv.constant0._Z26computeWeightsKernel_HuberPKfPfif --------------------------
	.section	.nv.constant0._Z26computeWeightsKernel_HuberPKfPfif,"a",@progbits
	.sectionflags	@""
	.align	4
.nv.constant0._Z26computeWeightsKernel_HuberPKfPfif:
	.zero		920


//--------------------- .nv.constant0._Z21computeGradientKernelPKfPfiii --------------------------
	.section	.nv.constant0._Z21computeGradientKernelPKfPfiii,"a",@progbits
	.sectionflags	@""
	.align	4
.nv.constant0._Z21computeGradientKernelPKfPfiii:
	.zero		924


//--------------------- .nv.constant0._Z25getSquaredResidualsKernelPKfPfS1_i --------------------------
	.section	.nv.constant0._Z25getSquaredResidualsKernelPKfPfS1_i,"a",@progbits
	.sectionflags	@""
	.align	4
.nv.constant0._Z25getSquaredResidualsKernelPKfPfS1_i:
	.zero		924


//--------------------- .nv.constant0._Z18compute_JTJ_KernelPKfPfS0_ib --------------------------
	.section	.nv.constant0._Z18compute_JTJ_KernelPKfPfS0_ib,"a",@progbits
	.sectionflags	@""
	.align	4
.nv.constant0._Z18compute_JTJ_KernelPKfPfS0_ib:
	.zero		925


//--------------------- .nv.constant0._Z18compute_JtR_KernelPKfS0_Pfii --------------------------
	.section	.nv.constant0._Z18compute_JtR_KernelPKfS0_Pfii,"a",@progbits
	.sectionflags	@""
	.align	4
.nv.constant0._Z18compute_JtR_KernelPKfS0_Pfii:
	.zero		928


//--------------------- SYMBOLS --------------------------

	.type		.nv.reservedSmem.offset0,@object
	.size		.nv.reservedSmem.offset0,0x4
